//
// Generated by NVIDIA NVVM Compiler
//
// Compiler Build ID: CL-36424714
// Cuda compilation tools, release 13.0, V13.0.88
// Based on NVVM 20.0.0
//

.version 9.0
.target sm_100
.address_size 64

	// .globl	_Z9SoftmaxV1PKfPfmm

.visible .entry _Z9SoftmaxV1PKfPfmm(
	.param .u64 .ptr .align 1 _Z9SoftmaxV1PKfPfmm_param_0,
	.param .u64 .ptr .align 1 _Z9SoftmaxV1PKfPfmm_param_1,
	.param .u64 _Z9SoftmaxV1PKfPfmm_param_2,
	.param .u64 _Z9SoftmaxV1PKfPfmm_param_3
)
{
	.reg .pred 	%p<28>;
	.reg .b32 	%r<32>;
	.reg .b32 	%f<365>;
	.reg .b64 	%rd<124>;

	ld.param.u64 	%rd62, [_Z9SoftmaxV1PKfPfmm_param_0];
	ld.param.u64 	%rd63, [_Z9SoftmaxV1PKfPfmm_param_1];
	ld.param.u64 	%rd61, [_Z9SoftmaxV1PKfPfmm_param_3];
	cvta.to.global.u64 	%rd1, %rd63;
	cvta.to.global.u64 	%rd2, %rd62;
	mov.u32 	%r1, %ctaid.x;
	cvt.u64.u32 	%rd64, %r1;
	mul.lo.s64 	%rd3, %rd61, %rd64;
	shl.b64 	%rd65, %rd3, 2;
	add.s64 	%rd4, %rd2, %rd65;
	ld.global.f32 	%f355, [%rd4];
	setp.lt.u64 	%p1, %rd61, 2;
	@%p1 bra 	$L__BB0_13;
	add.s64 	%rd5, %rd61, -1;
	add.s64 	%rd67, %rd61, -2;
	and.b64  	%rd6, %rd5, 15;
	setp.lt.u64 	%p2, %rd67, 15;
	mov.b64 	%rd110, 1;
	@%p2 bra 	$L__BB0_4;
	and.b64  	%rd69, %rd5, -16;
	neg.s64 	%rd7, %rd69;
	add.s64 	%rd71, %rd65, %rd2;
	add.s64 	%rd109, %rd71, 32;
	mov.b64 	%rd110, 1;
$L__BB0_3:
	.pragma "nounroll";
	ld.global.f32 	%f29, [%rd109+-28];
	max.f32 	%f30, %f355, %f29;
	ld.global.f32 	%f31, [%rd109+-24];
	max.f32 	%f32, %f30, %f31;
	ld.global.f32 	%f33, [%rd109+-20];
	max.f32 	%f34, %f32, %f33;
	ld.global.f32 	%f35, [%rd109+-16];
	max.f32 	%f36, %f34, %f35;
	ld.global.f32 	%f37, [%rd109+-12];
	max.f32 	%f38, %f36, %f37;
	ld.global.f32 	%f39, [%rd109+-8];
	max.f32 	%f40, %f38, %f39;
	ld.global.f32 	%f41, [%rd109+-4];
	max.f32 	%f42, %f40, %f41;
	ld.global.f32 	%f43, [%rd109];
	max.f32 	%f44, %f42, %f43;
	ld.global.f32 	%f45, [%rd109+4];
	max.f32 	%f46, %f44, %f45;
	ld.global.f32 	%f47, [%rd109+8];
	max.f32 	%f48, %f46, %f47;
	ld.global.f32 	%f49, [%rd109+12];
	max.f32 	%f50, %f48, %f49;
	ld.global.f32 	%f51, [%rd109+16];
	max.f32 	%f52, %f50, %f51;
	ld.global.f32 	%f53, [%rd109+20];
	max.f32 	%f54, %f52, %f53;
	ld.global.f32 	%f55, [%rd109+24];
	max.f32 	%f56, %f54, %f55;
	ld.global.f32 	%f57, [%rd109+28];
	max.f32 	%f58, %f56, %f57;
	ld.global.f32 	%f59, [%rd109+32];
	max.f32 	%f355, %f58, %f59;
	add.s64 	%rd110, %rd110, 16;
	add.s64 	%rd72, %rd7, %rd110;
	add.s64 	%rd109, %rd109, 64;
	setp.eq.s64 	%p3, %rd72, 1;
	@%p3 bra 	$L__BB0_4;
	bra.uni 	$L__BB0_3;
$L__BB0_4:
	setp.eq.s64 	%p4, %rd6, 0;
	@%p4 bra 	$L__BB0_13;
	and.b64  	%rd10, %rd5, 7;
	setp.lt.u64 	%p5, %rd6, 8;
	@%p5 bra 	$L__BB0_7;
	shl.b64 	%rd73, %rd110, 2;
	add.s64 	%rd74, %rd4, %rd73;
	ld.global.f32 	%f61, [%rd74];
	max.f32 	%f62, %f355, %f61;
	ld.global.f32 	%f63, [%rd74+4];
	max.f32 	%f64, %f62, %f63;
	ld.global.f32 	%f65, [%rd74+8];
	max.f32 	%f66, %f64, %f65;
	ld.global.f32 	%f67, [%rd74+12];
	max.f32 	%f68, %f66, %f67;
	ld.global.f32 	%f69, [%rd74+16];
	max.f32 	%f70, %f68, %f69;
	ld.global.f32 	%f71, [%rd74+20];
	max.f32 	%f72, %f70, %f71;
	ld.global.f32 	%f73, [%rd74+24];
	max.f32 	%f74, %f72, %f73;
	ld.global.f32 	%f75, [%rd74+28];
	max.f32 	%f355, %f74, %f75;
	add.s64 	%rd110, %rd110, 8;
$L__BB0_7:
	setp.eq.s64 	%p6, %rd10, 0;
	@%p6 bra 	$L__BB0_13;
	and.b64  	%rd107, %rd5, 3;
	setp.lt.u64 	%p7, %rd10, 4;
	@%p7 bra 	$L__BB0_10;
	shl.b64 	%rd75, %rd110, 2;
	add.s64 	%rd76, %rd4, %rd75;
	ld.global.f32 	%f77, [%rd76];
	max.f32 	%f78, %f355, %f77;
	ld.global.f32 	%f79, [%rd76+4];
	max.f32 	%f80, %f78, %f79;
	ld.global.f32 	%f81, [%rd76+8];
	max.f32 	%f82, %f80, %f81;
	ld.global.f32 	%f83, [%rd76+12];
	max.f32 	%f355, %f82, %f83;
	add.s64 	%rd110, %rd110, 4;
$L__BB0_10:
	setp.eq.s64 	%p8, %rd107, 0;
	@%p8 bra 	$L__BB0_13;
	shl.b64 	%rd78, %rd110, 2;
	add.s64 	%rd79, %rd65, %rd78;
	add.s64 	%rd108, %rd2, %rd79;
$L__BB0_12:
	.pragma "nounroll";
	ld.global.f32 	%f84, [%rd108];
	max.f32 	%f355, %f355, %f84;
	add.s64 	%rd108, %rd108, 4;
	add.s64 	%rd107, %rd107, -1;
	setp.ne.s64 	%p9, %rd107, 0;
	@%p9 bra 	$L__BB0_12;
$L__BB0_13:
	add.s64 	%rd21, %rd1, %rd65;
	setp.eq.s64 	%p10, %rd61, 0;
	mov.f32 	%f364, 0f00000000;
	@%p10 bra 	$L__BB0_25;
	and.b64  	%rd22, %rd61, 7;
	setp.lt.u64 	%p11, %rd61, 8;
	mov.f32 	%f364, 0f00000000;
	mov.b64 	%rd114, 0;
	@%p11 bra 	$L__BB0_17;
	and.b64  	%rd114, %rd61, -8;
	add.s64 	%rd83, %rd65, 16;
	add.s64 	%rd112, %rd2, %rd83;
	add.s64 	%rd111, %rd1, %rd83;
	mov.f32 	%f364, 0f00000000;
	mov.u64 	%rd113, %rd114;
$L__BB0_16:
	.pragma "nounroll";
	ld.global.f32 	%f89, [%rd112+-16];
	sub.f32 	%f90, %f89, %f355;
	fma.rn.f32 	%f91, %f90, 0f3BBB989D, 0f3F000000;
	cvt.sat.f32.f32 	%f92, %f91;
	mov.f32 	%f93, 0f4B400001;
	mov.f32 	%f94, 0f437C0000;
	fma.rm.f32 	%f95, %f92, %f94, %f93;
	add.f32 	%f96, %f95, 0fCB40007F;
	neg.f32 	%f97, %f96;
	fma.rn.f32 	%f98, %f90, 0f3FB8AA3B, %f97;
	fma.rn.f32 	%f99, %f90, 0f32A57060, %f98;
	mov.b32 	%r2, %f95;
	shl.b32 	%r3, %r2, 23;
	mov.b32 	%f100, %r3;
	ex2.approx.ftz.f32 	%f101, %f99;
	mul.f32 	%f102, %f101, %f100;
	st.global.f32 	[%rd111+-16], %f102;
	add.f32 	%f103, %f364, %f102;
	ld.global.f32 	%f104, [%rd112+-12];
	sub.f32 	%f105, %f104, %f355;
	fma.rn.f32 	%f106, %f105, 0f3BBB989D, 0f3F000000;
	cvt.sat.f32.f32 	%f107, %f106;
	fma.rm.f32 	%f108, %f107, %f94, %f93;
	add.f32 	%f109, %f108, 0fCB40007F;
	neg.f32 	%f110, %f109;
	fma.rn.f32 	%f111, %f105, 0f3FB8AA3B, %f110;
	fma.rn.f32 	%f112, %f105, 0f32A57060, %f111;
	mov.b32 	%r4, %f108;
	shl.b32 	%r5, %r4, 23;
	mov.b32 	%f113, %r5;
	ex2.approx.ftz.f32 	%f114, %f112;
	mul.f32 	%f115, %f114, %f113;
	st.global.f32 	[%rd111+-12], %f115;
	add.f32 	%f116, %f103, %f115;
	ld.global.f32 	%f117, [%rd112+-8];
	sub.f32 	%f118, %f117, %f355;
	fma.rn.f32 	%f119, %f118, 0f3BBB989D, 0f3F000000;
	cvt.sat.f32.f32 	%f120, %f119;
	fma.rm.f32 	%f121, %f120, %f94, %f93;
	add.f32 	%f122, %f121, 0fCB40007F;
	neg.f32 	%f123, %f122;
	fma.rn.f32 	%f124, %f118, 0f3FB8AA3B, %f123;
	fma.rn.f32 	%f125, %f118, 0f32A57060, %f124;
	mov.b32 	%r6, %f121;
	shl.b32 	%r7, %r6, 23;
	mov.b32 	%f126, %r7;
	ex2.approx.ftz.f32 	%f127, %f125;
	mul.f32 	%f128, %f127, %f126;
	st.global.f32 	[%rd111+-8], %f128;
	add.f32 	%f129, %f116, %f128;
	ld.global.f32 	%f130, [%rd112+-4];
	sub.f32 	%f131, %f130, %f355;
	fma.rn.f32 	%f132, %f131, 0f3BBB989D, 0f3F000000;
	cvt.sat.f32.f32 	%f133, %f132;
	fma.rm.f32 	%f134, %f133, %f94, %f93;
	add.f32 	%f135, %f134, 0fCB40007F;
	neg.f32 	%f136, %f135;
	fma.rn.f32 	%f137, %f131, 0f3FB8AA3B, %f136;
	fma.rn.f32 	%f138, %f131, 0f32A57060, %f137;
	mov.b32 	%r8, %f134;
	shl.b32 	%r9, %r8, 23;
	mov.b32 	%f139, %r9;
	ex2.approx.ftz.f32 	%f140, %f138;
	mul.f32 	%f141, %f140, %f139;
	st.global.f32 	[%rd111+-4], %f141;
	add.f32 	%f142, %f129, %f141;
	ld.global.f32 	%f143, [%rd112];
	sub.f32 	%f144, %f143, %f355;
	fma.rn.f32 	%f145, %f144, 0f3BBB989D, 0f3F000000;
	cvt.sat.f32.f32 	%f146, %f145;
	fma.rm.f32 	%f147, %f146, %f94, %f93;
	add.f32 	%f148, %f147, 0fCB40007F;
	neg.f32 	%f149, %f148;
	fma.rn.f32 	%f150, %f144, 0f3FB8AA3B, %f149;
	fma.rn.f32 	%f151, %f144, 0f32A57060, %f150;
	mov.b32 	%r10, %f147;
	shl.b32 	%r11, %r10, 23;
	mov.b32 	%f152, %r11;
	ex2.approx.ftz.f32 	%f153, %f151;
	mul.f32 	%f154, %f153, %f152;
	st.global.f32 	[%rd111], %f154;
	add.f32 	%f155, %f142, %f154;
	ld.global.f32 	%f156, [%rd112+4];
	sub.f32 	%f157, %f156, %f355;
	fma.rn.f32 	%f158, %f157, 0f3BBB989D, 0f3F000000;
	cvt.sat.f32.f32 	%f159, %f158;
	fma.rm.f32 	%f160, %f159, %f94, %f93;
	add.f32 	%f161, %f160, 0fCB40007F;
	neg.f32 	%f162, %f161;
	fma.rn.f32 	%f163, %f157, 0f3FB8AA3B, %f162;
	fma.rn.f32 	%f164, %f157, 0f32A57060, %f163;
	mov.b32 	%r12, %f160;
	shl.b32 	%r13, %r12, 23;
	mov.b32 	%f165, %r13;
	ex2.approx.ftz.f32 	%f166, %f164;
	mul.f32 	%f167, %f166, %f165;
	st.global.f32 	[%rd111+4], %f167;
	add.f32 	%f168, %f155, %f167;
	ld.global.f32 	%f169, [%rd112+8];
	sub.f32 	%f170, %f169, %f355;
	fma.rn.f32 	%f171, %f170, 0f3BBB989D, 0f3F000000;
	cvt.sat.f32.f32 	%f172, %f171;
	fma.rm.f32 	%f173, %f172, %f94, %f93;
	add.f32 	%f174, %f173, 0fCB40007F;
	neg.f32 	%f175, %f174;
	fma.rn.f32 	%f176, %f170, 0f3FB8AA3B, %f175;
	fma.rn.f32 	%f177, %f170, 0f32A57060, %f176;
	mov.b32 	%r14, %f173;
	shl.b32 	%r15, %r14, 23;
	mov.b32 	%f178, %r15;
	ex2.approx.ftz.f32 	%f179, %f177;
	mul.f32 	%f180, %f179, %f178;
	st.global.f32 	[%rd111+8], %f180;
	add.f32 	%f181, %f168, %f180;
	ld.global.f32 	%f182, [%rd112+12];
	sub.f32 	%f183, %f182, %f355;
	fma.rn.f32 	%f184, %f183, 0f3BBB989D, 0f3F000000;
	cvt.sat.f32.f32 	%f185, %f184;
	fma.rm.f32 	%f186, %f185, %f94, %f93;
	add.f32 	%f187, %f186, 0fCB40007F;
	neg.f32 	%f188, %f187;
	fma.rn.f32 	%f189, %f183, 0f3FB8AA3B, %f188;
	fma.rn.f32 	%f190, %f183, 0f32A57060, %f189;
	mov.b32 	%r16, %f186;
	shl.b32 	%r17, %r16, 23;
	mov.b32 	%f191, %r17;
	ex2.approx.ftz.f32 	%f192, %f190;
	mul.f32 	%f193, %f192, %f191;
	st.global.f32 	[%rd111+12], %f193;
	add.f32 	%f364, %f181, %f193;
	add.s64 	%rd113, %rd113, -8;
	add.s64 	%rd112, %rd112, 32;
	add.s64 	%rd111, %rd111, 32;
	setp.ne.s64 	%p12, %rd113, 0;
	@%p12 bra 	$L__BB0_16;
$L__BB0_17:
	setp.eq.s64 	%p13, %rd22, 0;
	@%p13 bra 	$L__BB0_25;
	and.b64  	%rd37, %rd61, 3;
	setp.lt.u64 	%p14, %rd22, 4;
	@%p14 bra 	$L__BB0_20;
	shl.b64 	%rd84, %rd114, 2;
	add.s64 	%rd85, %rd4, %rd84;
	ld.global.f32 	%f195, [%rd85];
	sub.f32 	%f196, %f195, %f355;
	fma.rn.f32 	%f197, %f196, 0f3BBB989D, 0f3F000000;
	cvt.sat.f32.f32 	%f198, %f197;
	mov.f32 	%f199, 0f4B400001;
	mov.f32 	%f200, 0f437C0000;
	fma.rm.f32 	%f201, %f198, %f200, %f199;
	add.f32 	%f202, %f201, 0fCB40007F;
	neg.f32 	%f203, %f202;
	fma.rn.f32 	%f204, %f196, 0f3FB8AA3B, %f203;
	fma.rn.f32 	%f205, %f196, 0f32A57060, %f204;
	mov.b32 	%r18, %f201;
	shl.b32 	%r19, %r18, 23;
	mov.b32 	%f206, %r19;
	ex2.approx.ftz.f32 	%f207, %f205;
	mul.f32 	%f208, %f207, %f206;
	add.s64 	%rd86, %rd21, %rd84;
	st.global.f32 	[%rd86], %f208;
	add.f32 	%f209, %f364, %f208;
	ld.global.f32 	%f210, [%rd85+4];
	sub.f32 	%f211, %f210, %f355;
	fma.rn.f32 	%f212, %f211, 0f3BBB989D, 0f3F000000;
	cvt.sat.f32.f32 	%f213, %f212;
	fma.rm.f32 	%f214, %f213, %f200, %f199;
	add.f32 	%f215, %f214, 0fCB40007F;
	neg.f32 	%f216, %f215;
	fma.rn.f32 	%f217, %f211, 0f3FB8AA3B, %f216;
	fma.rn.f32 	%f218, %f211, 0f32A57060, %f217;
	mov.b32 	%r20, %f214;
	shl.b32 	%r21, %r20, 23;
	mov.b32 	%f219, %r21;
	ex2.approx.ftz.f32 	%f220, %f218;
	mul.f32 	%f221, %f220, %f219;
	st.global.f32 	[%rd86+4], %f221;
	add.f32 	%f222, %f209, %f221;
	ld.global.f32 	%f223, [%rd85+8];
	sub.f32 	%f224, %f223, %f355;
	fma.rn.f32 	%f225, %f224, 0f3BBB989D, 0f3F000000;
	cvt.sat.f32.f32 	%f226, %f225;
	fma.rm.f32 	%f227, %f226, %f200, %f199;
	add.f32 	%f228, %f227, 0fCB40007F;
	neg.f32 	%f229, %f228;
	fma.rn.f32 	%f230, %f224, 0f3FB8AA3B, %f229;
	fma.rn.f32 	%f231, %f224, 0f32A57060, %f230;
	mov.b32 	%r22, %f227;
	shl.b32 	%r23, %r22, 23;
	mov.b32 	%f232, %r23;
	ex2.approx.ftz.f32 	%f233, %f231;
	mul.f32 	%f234, %f233, %f232;
	st.global.f32 	[%rd86+8], %f234;
	add.f32 	%f235, %f222, %f234;
	ld.global.f32 	%f236, [%rd85+12];
	sub.f32 	%f237, %f236, %f355;
	fma.rn.f32 	%f238, %f237, 0f3BBB989D, 0f3F000000;
	cvt.sat.f32.f32 	%f239, %f238;
	fma.rm.f32 	%f240, %f239, %f200, %f199;
	add.f32 	%f241, %f240, 0fCB40007F;
	neg.f32 	%f242, %f241;
	fma.rn.f32 	%f243, %f237, 0f3FB8AA3B, %f242;
	fma.rn.f32 	%f244, %f237, 0f32A57060, %f243;
	mov.b32 	%r24, %f240;
	shl.b32 	%r25, %r24, 23;
	mov.b32 	%f245, %r25;
	ex2.approx.ftz.f32 	%f246, %f244;
	mul.f32 	%f247, %f246, %f245;
	st.global.f32 	[%rd86+12], %f247;
	add.f32 	%f364, %f235, %f247;
	add.s64 	%rd114, %rd114, 4;
$L__BB0_20:
	setp.eq.s64 	%p15, %rd37, 0;
	@%p15 bra 	$L__BB0_25;
	setp.eq.s64 	%p16, %rd37, 1;
	@%p16 bra 	$L__BB0_23;
	shl.b64 	%rd87, %rd114, 2;
	add.s64 	%rd88, %rd4, %rd87;
	ld.global.f32 	%f249, [%rd88];
	sub.f32 	%f250, %f249, %f355;
	fma.rn.f32 	%f251, %f250, 0f3BBB989D, 0f3F000000;
	cvt.sat.f32.f32 	%f252, %f251;
	mov.f32 	%f253, 0f4B400001;
	mov.f32 	%f254, 0f437C0000;
	fma.rm.f32 	%f255, %f252, %f254, %f253;
	add.f32 	%f256, %f255, 0fCB40007F;
	neg.f32 	%f257, %f256;
	fma.rn.f32 	%f258, %f250, 0f3FB8AA3B, %f257;
	fma.rn.f32 	%f259, %f250, 0f32A57060, %f258;
	mov.b32 	%r26, %f255;
	shl.b32 	%r27, %r26, 23;
	mov.b32 	%f260, %r27;
	ex2.approx.ftz.f32 	%f261, %f259;
	mul.f32 	%f262, %f261, %f260;
	add.s64 	%rd89, %rd21, %rd87;
	st.global.f32 	[%rd89], %f262;
	add.f32 	%f263, %f364, %f262;
	ld.global.f32 	%f264, [%rd88+4];
	sub.f32 	%f265, %f264, %f355;
	fma.rn.f32 	%f266, %f265, 0f3BBB989D, 0f3F000000;
	cvt.sat.f32.f32 	%f267, %f266;
	fma.rm.f32 	%f268, %f267, %f254, %f253;
	add.f32 	%f269, %f268, 0fCB40007F;
	neg.f32 	%f270, %f269;
	fma.rn.f32 	%f271, %f265, 0f3FB8AA3B, %f270;
	fma.rn.f32 	%f272, %f265, 0f32A57060, %f271;
	mov.b32 	%r28, %f268;
	shl.b32 	%r29, %r28, 23;
	mov.b32 	%f273, %r29;
	ex2.approx.ftz.f32 	%f274, %f272;
	mul.f32 	%f275, %f274, %f273;
	st.global.f32 	[%rd89+4], %f275;
	add.f32 	%f364, %f263, %f275;
	add.s64 	%rd114, %rd114, 2;
$L__BB0_23:
	and.b64  	%rd90, %rd61, 1;
	setp.eq.b64 	%p17, %rd90, 1;
	not.pred 	%p18, %p17;
	@%p18 bra 	$L__BB0_25;
	shl.b64 	%rd91, %rd114, 2;
	add.s64 	%rd92, %rd4, %rd91;
	ld.global.f32 	%f276, [%rd92];
	sub.f32 	%f277, %f276, %f355;
	fma.rn.f32 	%f278, %f277, 0f3BBB989D, 0f3F000000;
	cvt.sat.f32.f32 	%f279, %f278;
	mov.f32 	%f280, 0f4B400001;
	mov.f32 	%f281, 0f437C0000;
	fma.rm.f32 	%f282, %f279, %f281, %f280;
	add.f32 	%f283, %f282, 0fCB40007F;
	neg.f32 	%f284, %f283;
	fma.rn.f32 	%f285, %f277, 0f3FB8AA3B, %f284;
	fma.rn.f32 	%f286, %f277, 0f32A57060, %f285;
	mov.b32 	%r30, %f282;
	shl.b32 	%r31, %r30, 23;
	mov.b32 	%f287, %r31;
	ex2.approx.ftz.f32 	%f288, %f286;
	mul.f32 	%f289, %f288, %f287;
	add.s64 	%rd93, %rd21, %rd91;
	st.global.f32 	[%rd93], %f289;
	add.f32 	%f364, %f364, %f289;
$L__BB0_25:
	setp.eq.s64 	%p19, %rd61, 0;
	rcp.rn.f32 	%f27, %f364;
	@%p19 bra 	$L__BB0_38;
	and.b64  	%rd42, %rd61, 15;
	setp.lt.u64 	%p20, %rd61, 16;
	mov.b64 	%rd120, 0;
	@%p20 bra 	$L__BB0_29;
	and.b64  	%rd120, %rd61, -16;
	add.s64 	%rd96, %rd65, %rd1;
	add.s64 	%rd117, %rd96, 32;
	mov.u64 	%rd118, %rd120;
$L__BB0_28:
	.pragma "nounroll";
	ld.global.f32 	%f290, [%rd117+-32];
	mul.f32 	%f291, %f27, %f290;
	st.global.f32 	[%rd117+-32], %f291;
	ld.global.f32 	%f292, [%rd117+-28];
	mul.f32 	%f293, %f27, %f292;
	st.global.f32 	[%rd117+-28], %f293;
	ld.global.f32 	%f294, [%rd117+-24];
	mul.f32 	%f295, %f27, %f294;
	st.global.f32 	[%rd117+-24], %f295;
	ld.global.f32 	%f296, [%rd117+-20];
	mul.f32 	%f297, %f27, %f296;
	st.global.f32 	[%rd117+-20], %f297;
	ld.global.f32 	%f298, [%rd117+-16];
	mul.f32 	%f299, %f27, %f298;
	st.global.f32 	[%rd117+-16], %f299;
	ld.global.f32 	%f300, [%rd117+-12];
	mul.f32 	%f301, %f27, %f300;
	st.global.f32 	[%rd117+-12], %f301;
	ld.global.f32 	%f302, [%rd117+-8];
	mul.f32 	%f303, %f27, %f302;
	st.global.f32 	[%rd117+-8], %f303;
	ld.global.f32 	%f304, [%rd117+-4];
	mul.f32 	%f305, %f27, %f304;
	st.global.f32 	[%rd117+-4], %f305;
	ld.global.f32 	%f306, [%rd117];
	mul.f32 	%f307, %f27, %f306;
	st.global.f32 	[%rd117], %f307;
	ld.global.f32 	%f308, [%rd117+4];
	mul.f32 	%f309, %f27, %f308;
	st.global.f32 	[%rd117+4], %f309;
	ld.global.f32 	%f310, [%rd117+8];
	mul.f32 	%f311, %f27, %f310;
	st.global.f32 	[%rd117+8], %f311;
	ld.global.f32 	%f312, [%rd117+12];
	mul.f32 	%f313, %f27, %f312;
	st.global.f32 	[%rd117+12], %f313;
	ld.global.f32 	%f314, [%rd117+16];
	mul.f32 	%f315, %f27, %f314;
	st.global.f32 	[%rd117+16], %f315;
	ld.global.f32 	%f316, [%rd117+20];
	mul.f32 	%f317, %f27, %f316;
	st.global.f32 	[%rd117+20], %f317;
	ld.global.f32 	%f318, [%rd117+24];
	mul.f32 	%f319, %f27, %f318;
	st.global.f32 	[%rd117+24], %f319;
	ld.global.f32 	%f320, [%rd117+28];
	mul.f32 	%f321, %f27, %f320;
	st.global.f32 	[%rd117+28], %f321;
	add.s64 	%rd118, %rd118, -16;
	add.s64 	%rd117, %rd117, 64;
	setp.ne.s64 	%p21, %rd118, 0;
	@%p21 bra 	$L__BB0_28;
$L__BB0_29:
	setp.eq.s64 	%p22, %rd42, 0;
	@%p22 bra 	$L__BB0_38;
	and.b64  	%rd50, %rd61, 7;
	setp.lt.u64 	%p23, %rd42, 8;
	@%p23 bra 	$L__BB0_32;
	shl.b64 	%rd97, %rd120, 2;
	add.s64 	%rd98, %rd21, %rd97;
	ld.global.f32 	%f322, [%rd98];
	mul.f32 	%f323, %f27, %f322;
	st.global.f32 	[%rd98], %f323;
	ld.global.f32 	%f324, [%rd98+4];
	mul.f32 	%f325, %f27, %f324;
	st.global.f32 	[%rd98+4], %f325;
	ld.global.f32 	%f326, [%rd98+8];
	mul.f32 	%f327, %f27, %f326;
	st.global.f32 	[%rd98+8], %f327;
	ld.global.f32 	%f328, [%rd98+12];
	mul.f32 	%f329, %f27, %f328;
	st.global.f32 	[%rd98+12], %f329;
	ld.global.f32 	%f330, [%rd98+16];
	mul.f32 	%f331, %f27, %f330;
	st.global.f32 	[%rd98+16], %f331;
	ld.global.f32 	%f332, [%rd98+20];
	mul.f32 	%f333, %f27, %f332;
	st.global.f32 	[%rd98+20], %f333;
	ld.global.f32 	%f334, [%rd98+24];
	mul.f32 	%f335, %f27, %f334;
	st.global.f32 	[%rd98+24], %f335;
	ld.global.f32 	%f336, [%rd98+28];
	mul.f32 	%f337, %f27, %f336;
	st.global.f32 	[%rd98+28], %f337;
	add.s64 	%rd120, %rd120, 8;
$L__BB0_32:
	setp.eq.s64 	%p24, %rd50, 0;
	@%p24 bra 	$L__BB0_38;
	and.b64  	%rd122, %rd61, 3;
	setp.lt.u64 	%p25, %rd50, 4;
	@%p25 bra 	$L__BB0_35;
	shl.b64 	%rd99, %rd120, 2;
	add.s64 	%rd100, %rd21, %rd99;
	ld.global.f32 	%f338, [%rd100];
	mul.f32 	%f339, %f27, %f338;
	st.global.f32 	[%rd100], %f339;
	ld.global.f32 	%f340, [%rd100+4];
	mul.f32 	%f341, %f27, %f340;
	st.global.f32 	[%rd100+4], %f341;
	ld.global.f32 	%f342, [%rd100+8];
	mul.f32 	%f343, %f27, %f342;
	st.global.f32 	[%rd100+8], %f343;
	ld.global.f32 	%f344, [%rd100+12];
	mul.f32 	%f345, %f27, %f344;
	st.global.f32 	[%rd100+12], %f345;
	add.s64 	%rd120, %rd120, 4;
$L__BB0_35:
	setp.eq.s64 	%p26, %rd122, 0;
	@%p26 bra 	$L__BB0_38;
	shl.b64 	%rd102, %rd120, 2;
	add.s64 	%rd103, %rd65, %rd102;
	add.s64 	%rd123, %rd1, %rd103;
$L__BB0_37:
	.pragma "nounroll";
	ld.global.f32 	%f346, [%rd123];
	mul.f32 	%f347, %f27, %f346;
	st.global.f32 	[%rd123], %f347;
	add.s64 	%rd123, %rd123, 4;
	add.s64 	%rd122, %rd122, -1;
	setp.ne.s64 	%p27, %rd122, 0;
	@%p27 bra 	$L__BB0_37;
$L__BB0_38:
	ret;

}


// ===== COMPILED SASS (sm_100) =====

	.target	sm_100

	.elftype	@"ET_EXEC"


//--------------------- .note.nv.tkinfo           --------------------------
	.section	.note.nv.tkinfo,"",@"SHT_NOTE"
	.sectionflags	@"SHF_NOTE_NV_TKINFO"
	.tkinfo
        /*0018*/ 	.word	0x00000002
        /*0030*/ 	.string	""
        /*0030*/ 	.string	"ptxas"
        /*0030*/ 	.string	"Cuda compilation tools, release 13.0, V13.0.88"
        /*0030*/ 	.string	"Build cuda_13.0.r13.0/compiler.36424714_0"
        /*0030*/ 	.string	"-arch sm_100 -m 64 "



//--------------------- .note.nv.cuinfo           --------------------------
	.section	.note.nv.cuinfo,"",@"SHT_NOTE"
	.sectionflags	@"SHF_NOTE_NV_CUINFO"
        /*0018*/ 	.short	0x0002
        /*001a*/ 	.short	0x0064
        /*001c*/ 	.short	0x0082
	.zero		2


//--------------------- .nv.info                  --------------------------
	.section	.nv.info,"",@"SHT_CUDA_INFO"
	.align	4


	//----- nvinfo : EIATTR_REGCOUNT
	.align		4
        /*0000*/ 	.byte	0x04, 0x2f
        /*0002*/ 	.short	(.L_1 - .L_0)
	.align		4
.L_0:
        /*0004*/ 	.word	index@(_Z9SoftmaxV1PKfPfmm)
        /*0008*/ 	.word	0x00000020


	//----- nvinfo : EIATTR_FRAME_SIZE
	.align		4
.L_1:
        /*000c*/ 	.byte	0x04, 0x11
        /*000e*/ 	.short	(.L_3 - .L_2)
	.align		4
.L_2:
        /*0010*/ 	.word	index@($__internal_0_$__cuda_sm20_rcp_rn_f32_slowpath)
        /*0014*/ 	.word	0x00000000


	//----- nvinfo : EIATTR_FRAME_SIZE
	.align		4
.L_3:
        /*0018*/ 	.byte	0x04, 0x11
        /*001a*/ 	.short	(.L_5 - .L_4)
	.align		4
.L_4:
        /*001c*/ 	.word	index@(_Z9SoftmaxV1PKfPfmm)
        /*0020*/ 	.word	0x00000000


	//----- nvinfo : EIATTR_MIN_STACK_SIZE
	.align		4
.L_5:
        /*0024*/ 	.byte	0x04, 0x12
        /*0026*/ 	.short	(.L_7 - .L_6)
	.align		4
.L_6:
        /*0028*/ 	.word	index@(_Z9SoftmaxV1PKfPfmm)
        /*002c*/ 	.word	0x00000000
.L_7:


//--------------------- .nv.compat                --------------------------
	.section	.nv.compat,"",@"SHT_CUDA_COMPAT_INFO"
	.align	4
        /*0000*/ 	.byte	0x02, 0x09, 0x00, 0x00, 0x02, 0x02, 0x01, 0x00, 0x02, 0x05, 0x05, 0x00, 0x03, 0x07, 0x01, 0x01
        /*0010*/ 	.byte	0x02, 0x03, 0x00, 0x00, 0x02, 0x06, 0x01, 0x00, 0x04, 0x0b, 0x08, 0x00, 0x09, 0x00, 0x00, 0x00
        /*0020*/ 	.byte	0x00, 0x00, 0x00, 0x00


//--------------------- .nv.info._Z9SoftmaxV1PKfPfmm --------------------------
	.section	.nv.info._Z9SoftmaxV1PKfPfmm,"",@"SHT_CUDA_INFO"
	.sectionflags	@""
	.align	4


	//----- nvinfo : EIATTR_CUDA_API_VERSION
	.align		4
        /*0000*/ 	.byte	0x04, 0x37
        /*0002*/ 	.short	(.L_9 - .L_8)
.L_8:
        /*0004*/ 	.word	0x00000082


	//----- nvinfo : EIATTR_KPARAM_INFO
	.align		4
.L_9:
        /*0008*/ 	.byte	0x04, 0x17
        /*000a*/ 	.short	(.L_11 - .L_10)
.L_10:
        /*000c*/ 	.word	0x00000000
        /*0010*/ 	.short	0x0003
        /*0012*/ 	.short	0x0018
        /*0014*/ 	.byte	0x00, 0xf0, 0x21, 0x00


	//----- nvinfo : EIATTR_KPARAM_INFO
	.align		4
.L_11:
        /*0018*/ 	.byte	0x04, 0x17
        /*001a*/ 	.short	(.L_13 - .L_12)
.L_12:
        /*001c*/ 	.word	0x00000000
        /*0020*/ 	.short	0x0002
        /*0022*/ 	.short	0x0010
        /*0024*/ 	.byte	0x00, 0xf0, 0x21, 0x00


	//----- nvinfo : EIATTR_KPARAM_INFO
	.align		4
.L_13:
        /*0028*/ 	.byte	0x04, 0x17
        /*002a*/ 	.short	(.L_15 - .L_14)
.L_14:
        /*002c*/ 	.word	0x00000000
        /*0030*/ 	.short	0x0001
        /*0032*/ 	.short	0x0008
        /*0034*/ 	.byte	0x00, 0xf5, 0x21, 0x00


	//----- nvinfo : EIATTR_KPARAM_INFO
	.align		4
.L_15:
        /*0038*/ 	.byte	0x04, 0x17
        /*003a*/ 	.short	(.L_17 - .L_16)
.L_16:
        /*003c*/ 	.word	0x00000000
        /*0040*/ 	.short	0x0000
        /*0042*/ 	.short	0x0000
        /*0044*/ 	.byte	0x00, 0xf5, 0x21, 0x00


	//----- nvinfo : EIATTR_SPARSE_MMA_MASK
	.align		4
.L_17:
        /*0048*/ 	.byte	0x03, 0x50
        /*004a*/ 	.short	0x0000


	//----- nvinfo : EIATTR_MAXREG_COUNT
	.align		4
        /*004c*/ 	.byte	0x03, 0x1b
        /*004e*/ 	.short	0x00ff


	//----- nvinfo : EIATTR_MERCURY_ISA_VERSION
	.align		4
        /*0050*/ 	.byte	0x03, 0x5f
        /*0052*/ 	.short	0x0101


	//----- nvinfo : EIATTR_VRC_CTA_INIT_COUNT
	.align		4
        /*0054*/ 	.byte	0x02, 0x4a
	.zero		1
	.zero		1


	//----- nvinfo : EIATTR_EXIT_INSTR_OFFSETS
	.align		4
        /*0058*/ 	.byte	0x04, 0x1c
        /*005a*/ 	.short	(.L_19 - .L_18)


	//   ....[0]....
.L_18:
        /*005c*/ 	.word	0x000018e0


	//   ....[1]....
        /*0060*/ 	.word	0x00001d70


	//   ....[2]....
        /*0064*/ 	.word	0x00001fa0


	//   ....[3]....
        /*0068*/ 	.word	0x000020f0


	//   ....[4]....
        /*006c*/ 	.word	0x00002230


	//----- nvinfo : EIATTR_CRS_STACK_SIZE
	.align		4
.L_19:
        /*0070*/ 	.byte	0x04, 0x1e
        /*0072*/ 	.short	(.L_21 - .L_20)
.L_20:
        /*0074*/ 	.word	0x00000000


	//----- nvinfo : EIATTR_CBANK_PARAM_SIZE
	.align		4
.L_21:
        /*0078*/ 	.byte	0x03, 0x19
        /*007a*/ 	.short	0x0020


	//----- nvinfo : EIATTR_PARAM_CBANK
	.align		4
        /*007c*/ 	.byte	0x04, 0x0a
        /*007e*/ 	.short	(.L_23 - .L_22)
	.align		4
.L_22:
        /*0080*/ 	.word	index@(.nv.constant0._Z9SoftmaxV1PKfPfmm)
        /*0084*/ 	.short	0x0380
        /*0086*/ 	.short	0x0020


	//----- nvinfo : EIATTR_SW_WAR
	.align		4
.L_23:
        /*0088*/ 	.byte	0x04, 0x36
        /*008a*/ 	.short	(.L_25 - .L_24)
.L_24:
        /*008c*/ 	.word	0x00000008
.L_25:


//--------------------- .nv.callgraph             --------------------------
	.section	.nv.callgraph,"",@"SHT_CUDA_CALLGRAPH"
	.align	4
	.sectionentsize	8
	.align		4
        /*0000*/ 	.word	0x00000000
	.align		4
        /*0004*/ 	.word	0xffffffff
	.align		4
        /*0008*/ 	.word	0x00000000
	.align		4
        /*000c*/ 	.word	0xfffffffe
	.align		4
        /*0010*/ 	.word	0x00000000
	.align		4
        /*0014*/ 	.word	0xfffffffd
	.align		4
        /*0018*/ 	.word	0x00000000
	.align		4
        /*001c*/ 	.word	0xfffffffc


//--------------------- .text._Z9SoftmaxV1PKfPfmm --------------------------
	.section	.text._Z9SoftmaxV1PKfPfmm,"ax",@progbits
	.align	128
        .global         _Z9SoftmaxV1PKfPfmm
        .type           _Z9SoftmaxV1PKfPfmm,@function
        .size           _Z9SoftmaxV1PKfPfmm,(.L_x_20 - _Z9SoftmaxV1PKfPfmm)
        .other          _Z9SoftmaxV1PKfPfmm,@"STO_CUDA_ENTRY STV_DEFAULT"
_Z9SoftmaxV1PKfPfmm:
.text._Z9SoftmaxV1PKfPfmm:
[----:B------:R-:W-:Y:S08]  /*0000*/  LDC R1, c[0x0][0x37c] ;  /* 0x0000df00ff017b82 */ /* 0x000ff00000000800 */
[----:B------:R-:W0:Y:S01]  /*0010*/  S2UR UR4, SR_CTAID.X ;  /* 0x00000000000479c3 */ /* 0x000e220000002500 */
[----:B------:R-:W1:Y:S07]  /*0020*/  LDCU.64 UR10, c[0x0][0x358] ;  /* 0x00006b00ff0a77ac */ /* 0x000e6e0008000a00 */
[----:B------:R-:W0:Y:S08]  /*0030*/  LDC.64 R6, c[0x0][0x398] ;  /* 0x0000e600ff067b82 */ /* 0x000e300000000a00 */
[----:B------:R-:W2:Y:S01]  /*0040*/  LDC.64 R8, c[0x0][0x380] ;  /* 0x0000e000ff087b82 */ /* 0x000ea20000000a00 */
[----:B0-----:R-:W-:-:S04]  /*0050*/  IMAD.WIDE.U32 R4, R6, UR4, RZ ;  /* 0x0000000406047c25 */ /* 0x001fc8000f8e00ff */
[----:B------:R-:W-:Y:S01]  /*0060*/  IMAD R3, R7, UR4, R5 ;  /* 0x0000000407037c24 */ /* 0x000fe2000f8e0205 */
[----:B------:R-:W-:-:S04]  /*0070*/  SHF.L.U32 R5, R4, 0x2, RZ ;  /* 0x0000000204057819 */ /* 0x000fc800000006ff */
[----:B------:R-:W-:Y:S02]  /*0080*/  SHF.L.U64.HI R4, R4, 0x2, R3 ;  /* 0x0000000204047819 */ /* 0x000fe40000010203 */
[----:B--2---:R-:W-:-:S05]  /*0090*/  IADD3 R2, P0, PT, R5, R8, RZ ;  /* 0x0000000805027210 */ /* 0x004fca0007f1e0ff */
[----:B------:R-:W-:-:S05]  /*00a0*/  IMAD.X R3, R4, 0x1, R9, P0 ;  /* 0x0000000104037824 */ /* 0x000fca00000e0609 */
[----:B-1----:R0:W5:Y:S01]  /*00b0*/  LDG.E R0, desc[UR10][R2.64] ;  /* 0x0000000a02007981 */ /* 0x002162000c1e1900 */
[----:B------:R-:W-:-:S04]  /*00c0*/  ISETP.GE.U32.AND P0, PT, R6, 0x2, PT ;  /* 0x000000020600780c */ /* 0x000fc80003f06070 */
[----:B------:R-:W-:-:S13]  /*00d0*/  ISETP.GE.U32.AND.EX P0, PT, R7, RZ, PT, P0 ;  /* 0x000000ff0700720c */ /* 0x000fda0003f06100 */
[----:B0-----:R-:W-:Y:S05]  /*00e0*/  @!P0 BRA `(.L_x_0) ;  /* 0x0000000400a88947 */ /* 0x001fea0003800000 */
[C---:B------:R-:W-:Y:S01]  /*00f0*/  IADD3 R8, P2, PT, R6.reuse, -0x1, RZ ;  /* 0xffffffff06087810 */ /* 0x040fe20007f5e0ff */
[----:B------:R-:W-:Y:S01]  /*0100*/  HFMA2 R9, -RZ, RZ, 0, 5.9604644775390625e-08 ;  /* 0x00000001ff097431 */ /* 0x000fe200000001ff */
[----:B------:R-:W-:Y:S01]  /*0110*/  IADD3 R6, P0, PT, R6, -0x2, RZ ;  /* 0xfffffffe06067810 */ /* 0x000fe20007f1e0ff */
[----:B------:R-:W-:Y:S01]  /*0120*/  IMAD.MOV.U32 R10, RZ, RZ, RZ ;  /* 0x000000ffff0a7224 */ /* 0x000fe200078e00ff */
[----:B------:R-:W-:Y:S02]  /*0130*/  LOP3.LUT R24, R8, 0xf, RZ, 0xc0, !PT ;  /* 0x0000000f08187812 */ /* 0x000fe400078ec0ff */
[----:B------:R-:W-:Y:S02]  /*0140*/  ISETP.GE.U32.AND P1, PT, R6, 0xf, PT ;  /* 0x0000000f0600780c */ /* 0x000fe40003f26070 */
[----:B------:R-:W-:Y:S02]  /*0150*/  IADD3.X R6, PT, PT, R7, -0x1, RZ, P0, !PT ;  /* 0xffffffff07067810 */ /* 0x000fe400007fe4ff */
[----:B------:R-:W-:-:S02]  /*0160*/  ISETP.NE.U32.AND P0, PT, R24, RZ, PT ;  /* 0x000000ff1800720c */ /* 0x000fc40003f05070 */
[----:B------:R-:W-:Y:S02]  /*0170*/  ISETP.GE.U32.AND.EX P1, PT, R6, RZ, PT, P1 ;  /* 0x000000ff0600720c */ /* 0x000fe40003f26110 */
[----:B------:R-:W-:Y:S02]  /*0180*/  ISETP.NE.AND.EX P0, PT, RZ, RZ, PT, P0 ;  /* 0x000000ffff00720c */ /* 0x000fe40003f05300 */
[----:B------:R-:W-:-:S09]  /*0190*/  IADD3.X R11, PT, PT, R7, -0x1, RZ, P2, !PT ;  /* 0xffffffff070b7810 */ /* 0x000fd200017fe4ff */
[----:B------:R-:W-:Y:S05]  /*01a0*/  @!P1 BRA `(.L_x_1) ;  /* 0x0000000000989947 */ /* 0x000fea0003800000 */
[----:B------:R-:W-:Y:S01]  /*01b0*/  IADD3 R6, P1, PT, R2, 0x20, RZ ;  /* 0x0000002002067810 */ /* 0x000fe20007f3e0ff */
[----:B------:R-:W-:Y:S01]  /*01c0*/  IMAD.MOV.U32 R10, RZ, RZ, RZ ;  /* 0x000000ffff0a7224 */ /* 0x000fe200078e00ff */
[----:B------:R-:W-:Y:S02]  /*01d0*/  LOP3.LUT R12, R8, 0xfffffff0, RZ, 0xc0, !PT ;  /* 0xfffffff0080c7812 */ /* 0x000fe400078ec0ff */
[----:B------:R-:W-:Y:S02]  /*01e0*/  MOV R9, 0x1 ;  /* 0x0000000100097802 */ /* 0x000fe40000000f00 */
[----:B------:R-:W-:-:S07]  /*01f0*/  IADD3.X R7, PT, PT, RZ, R3, RZ, P1, !PT ;  /* 0x00000003ff077210 */ /* 0x000fce0000ffe4ff */
.L_x_2:
[----:B------:R-:W2:Y:S04]  /*0200*/  LDG.E R21, desc[UR10][R6.64+-0x1c] ;  /* 0xffffe40a06157981 */ /* 0x000ea8000c1e1900 */
[----:B------:R-:W2:Y:S04]  /*0210*/  LDG.E R22, desc[UR10][R6.64+-0x18] ;  /* 0xffffe80a06167981 */ /* 0x000ea8000c1e1900 */
[----:B------:R-:W3:Y:S04]  /*0220*/  LDG.E R23, desc[UR10][R6.64+-0x14] ;  /* 0xffffec0a06177981 */ /* 0x000ee8000c1e1900 */
[----:B------:R-:W3:Y:S04]  /*0230*/  LDG.E R25, desc[UR10][R6.64+-0x10] ;  /* 0xfffff00a06197981 */ /* 0x000ee8000c1e1900 */
[----:B------:R-:W4:Y:S04]  /*0240*/  LDG.E R13, desc[UR10][R6.64+-0xc] ;  /* 0xfffff40a060d7981 */ /* 0x000f28000c1e1900 */
[----:B------:R-:W4:Y:S04]  /*0250*/  LDG.E R14, desc[UR10][R6.64+-0x8] ;  /* 0xfffff80a060e7981 */ /* 0x000f28000c1e1900 */
[----:B------:R-:W4:Y:S04]  /*0260*/  LDG.E R15, desc[UR10][R6.64+-0x4] ;  /* 0xfffffc0a060f7981 */ /* 0x000f28000c1e1900 */
[----:B------:R-:W4:Y:S04]  /*0270*/  LDG.E R16, desc[UR10][R6.64] ;  /* 0x0000000a06107981 */ /* 0x000f28000c1e1900 */
[----:B------:R-:W4:Y:S04]  /*0280*/  LDG.E R17, desc[UR10][R6.64+0x4] ;  /* 0x0000040a06117981 */ /* 0x000f28000c1e1900 */
[----:B------:R-:W4:Y:S04]  /*0290*/  LDG.E R18, desc[UR10][R6.64+0x8] ;  /* 0x0000080a06127981 */ /* 0x000f28000c1e1900 */
[----:B------:R-:W4:Y:S04]  /*02a0*/  LDG.E R19, desc[UR10][R6.64+0xc] ;  /* 0x00000c0a06137981 */ /* 0x000f28000c1e1900 */
[----:B------:R-:W4:Y:S01]  /*02b0*/  LDG.E R20, desc[UR10][R6.64+0x10] ;  /* 0x0000100a06147981 */ /* 0x000f22000c1e1900 */
[----:B--2--5:R-:W-:-:S03]  /*02c0*/  FMNMX3 R22, R0, R21, R22, !PT ;  /* 0x0000001500167276 */ /* 0x024fc60007800016 */
[----:B------:R-:W2:Y:S04]  /*02d0*/  LDG.E R21, desc[UR10][R6.64+0x14] ;  /* 0x0000140a06157981 */ /* 0x000ea8000c1e1900 */
[----:B------:R-:W2:Y:S01]  /*02e0*/  LDG.E R0, desc[UR10][R6.64+0x18] ;  /* 0x0000180a06007981 */ /* 0x000ea2000c1e1900 */
[----:B---3--:R-:W-:-:S03]  /*02f0*/  FMNMX3 R25, R22, R23, R25, !PT ;  /* 0x0000001716197276 */ /* 0x008fc60007800019 */
[----:B------:R-:W3:Y:S04]  /*0300*/  LDG.E R23, desc[UR10][R6.64+0x1c] ;  /* 0x00001c0a06177981 */ /* 0x000ee8000c1e1900 */
[----:B------:R0:W3:Y:S01]  /*0310*/  LDG.E R22, desc[UR10][R6.64+0x20] ;  /* 0x0000200a06167981 */ /* 0x0000e2000c1e1900 */
[----:B------:R-:W-:Y:S02]  /*0320*/  IADD3 R9, P1, PT, R9, 0x10, RZ ;  /* 0x0000001009097810 */ /* 0x000fe40007f3e0ff */
[----:B----4-:R-:W-:Y:S02]  /*0330*/  FMNMX3 R13, R25, R13, R14, !PT ;  /* 0x0000000d190d7276 */ /* 0x010fe4000780000e */
[----:B------:R-:W-:Y:S01]  /*0340*/  IADD3 R14, P2, PT, R9, -R12, RZ ;  /* 0x8000000c090e7210 */ /* 0x000fe20007f5e0ff */
[----:B------:R-:W-:-:S03]  /*0350*/  IMAD.X R10, RZ, RZ, R10, P1 ;  /* 0x000000ffff0a7224 */ /* 0x000fc600008e060a */
[----:B------:R-:W-:Y:S02]  /*0360*/  ISETP.NE.U32.AND P1, PT, R14, 0x1, PT ;  /* 0x000000010e00780c */ /* 0x000fe40003f25070 */
[----:B------:R-:W-:Y:S02]  /*0370*/  IADD3.X R14, PT, PT, R10, ~R11, RZ, P2, !PT ;  /* 0x8000000b0a0e7210 */ /* 0x000fe400017fe4ff */
[----:B------:R-:W-:Y:S02]  /*0380*/  FMNMX3 R13, R13, R15, R16, !PT ;  /* 0x0000000f0d0d7276 */ /* 0x000fe40007800010 */
[----:B------:R-:W-:Y:S02]  /*0390*/  ISETP.NE.AND.EX P1, PT, R14, RZ, PT, P1 ;  /* 0x000000ff0e00720c */ /* 0x000fe40003f25310 */
[----:B0-----:R-:W-:Y:S02]  /*03a0*/  IADD3 R6, P2, PT, R6, 0x40, RZ ;  /* 0x0000004006067810 */ /* 0x001fe40007f5e0ff */
[----:B------:R-:W-:-:S03]  /*03b0*/  FMNMX3 R13, R13, R17, R18, !PT ;  /* 0x000000110d0d7276 */ /* 0x000fc60007800012 */
[----:B------:R-:W-:Y:S01]  /*03c0*/  IMAD.X R7, RZ, RZ, R7, P2 ;  /* 0x000000ffff077224 */ /* 0x000fe200010e0607 */
[----:B------:R-:W-:-:S04]  /*03d0*/  FMNMX3 R13, R13, R19, R20, !PT ;  /* 0x000000130d0d7276 */ /* 0x000fc80007800014 */
[----:B--2---:R-:W-:-:S04]  /*03e0*/  FMNMX3 R0, R13, R21, R0, !PT ;  /* 0x000000150d007276 */ /* 0x004fc80007800000 */
[----:B---3--:R-:W-:Y:S01]  /*03f0*/  FMNMX3 R0, R0, R23, R22, !PT ;  /* 0x0000001700007276 */ /* 0x008fe20007800016 */
[----:B------:R-:W-:Y:S06]  /*0400*/  @P1 BRA `(.L_x_2) ;  /* 0xfffffffc007c1947 */ /* 0x000fec000383ffff */
.L_x_1:
[----:B------:R-:W-:Y:S05]  /*0410*/  @!P0 BRA `(.L_x_0) ;  /* 0x0000000000dc8947 */ /* 0x000fea0003800000 */
[----:B------:R-:W-:Y:S02]  /*0420*/  ISETP.GE.U32.AND P0, PT, R24, 0x8, PT ;  /* 0x000000081800780c */ /* 0x000fe40003f06070 */
[----:B------:R-:W-:Y:S02]  /*0430*/  LOP3.LUT R19, R8, 0x7, RZ, 0xc0, !PT ;  /* 0x0000000708137812 */ /* 0x000fe400078ec0ff */
[----:B------:R-:W-:Y:S02]  /*0440*/  ISETP.GE.U32.AND.EX P0, PT, RZ, RZ, PT, P0 ;  /* 0x000000ffff00720c */ /* 0x000fe40003f06100 */
[----:B------:R-:W-:-:S04]  /*0450*/  ISETP.NE.U32.AND P1, PT, R19, RZ, PT ;  /* 0x000000ff1300720c */ /* 0x000fc80003f25070 */
[----:B------:R-:W-:-:S07]  /*0460*/  ISETP.NE.AND.EX P1, PT, RZ, RZ, PT, P1 ;  /* 0x000000ffff00720c */ /* 0x000fce0003f25310 */
[----:B------:R-:W-:Y:S06]  /*0470*/  @!P0 BRA `(.L_x_3) ;  /* 0x0000000000408947 */ /* 0x000fec0003800000 */
[----:B------:R-:W-:-:S04]  /*0480*/  LEA R6, P0, R9, R2, 0x2 ;  /* 0x0000000209067211 */ /* 0x000fc800078010ff */
[----:B------:R-:W-:-:S05]  /*0490*/  LEA.HI.X R7, R9, R3, R10, 0x2, P0 ;  /* 0x0000000309077211 */ /* 0x000fca00000f140a */
[----:B------:R-:W2:Y:S04]  /*04a0*/  LDG.E R11, desc[UR10][R6.64] ;  /* 0x0000000a060b7981 */ /* 0x000ea8000c1e1900 */
[----:B------:R-:W2:Y:S04]  /*04b0*/  LDG.E R12, desc[UR10][R6.64+0x4] ;  /* 0x0000040a060c7981 */ /* 0x000ea8000c1e1900 */
[----:B------:R-:W3:Y:S04]  /*04c0*/  LDG.E R14, desc[UR10][R6.64+0x8] ;  /* 0x0000080a060e7981 */ /* 0x000ee8000c1e1900 */
[----:B------:R-:W3:Y:S04]  /*04d0*/  LDG.E R13, desc[UR10][R6.64+0xc] ;  /* 0x00000c0a060d7981 */ /* 0x000ee8000c1e1900 */
[----:B------:R-:W4:Y:S04]  /*04e0*/  LDG.E R16, desc[UR10][R6.64+0x10] ;  /* 0x0000100a06107981 */ /* 0x000f28000c1e1900 */
[----:B------:R-:W4:Y:S04]  /*04f0*/  LDG.E R15, desc[UR10][R6.64+0x14] ;  /* 0x0000140a060f7981 */ /* 0x000f28000c1e1900 */
[----:B------:R-:W4:Y:S04]  /*0500*/  LDG.E R18, desc[UR10][R6.64+0x18] ;  /* 0x0000180a06127981 */ /* 0x000f28000c1e1900 */
[----:B------:R-:W4:Y:S01]  /*0510*/  LDG.E R17, desc[UR10][R6.64+0x1c] ;  /* 0x00001c0a06117981 */ /* 0x000f22000c1e1900 */
[----:B------:R-:W-:-:S04]  /*0520*/  IADD3 R9, P0, PT, R9, 0x8, RZ ;  /* 0x0000000809097810 */ /* 0x000fc80007f1e0ff */
[----:B------:R-:W-:Y:S02]  /*0530*/  IADD3.X R10, PT, PT, RZ, R10, RZ, P0, !PT ;  /* 0x0000000aff0a7210 */ /* 0x000fe400007fe4ff */
[----:B--2--5:R-:W-:-:S04]  /*0540*/  FMNMX3 R11, R0, R11, R12, !PT ;  /* 0x0000000b000b7276 */ /* 0x024fc8000780000c */
[----:B---3--:R-:W-:-:S04]  /*0550*/  FMNMX3 R11, R11, R14, R13, !PT ;  /* 0x0000000e0b0b7276 */ /* 0x008fc8000780000d */
[----:B----4-:R-:W-:-:S04]  /*0560*/  FMNMX3 R11, R11, R16, R15, !PT ;  /* 0x000000100b0b7276 */ /* 0x010fc8000780000f */
[----:B------:R-:W-:-:S07]  /*0570*/  FMNMX3 R0, R11, R18, R17, !PT ;  /* 0x000000120b007276 */ /* 0x000fce0007800011 */
.L_x_3:
[----:B------:R-:W-:Y:S05]  /*0580*/  @!P1 BRA `(.L_x_0) ;  /* 0x0000000000809947 */ /* 0x000fea0003800000 */
[----:B------:R-:W-:-:S04]  /*0590*/  ISETP.GE.U32.AND P0, PT, R19, 0x4, PT ;  /* 0x000000041300780c */ /* 0x000fc80003f06070 */
[----:B------:R-:W-:-:S13]  /*05a0*/  ISETP.GE.U32.AND.EX P0, PT, RZ, RZ, PT, P0 ;  /* 0x000000ffff00720c */ /* 0x000fda0003f06100 */
[----:B------:R-:W-:-:S04]  /*05b0*/  @P0 LEA R6, P1, R9, R2, 0x2 ;  /* 0x0000000209060211 */ /* 0x000fc800078210ff */
[----:B------:R-:W-:-:S05]  /*05c0*/  @P0 LEA.HI.X R7, R9, R3, R10, 0x2, P1 ;  /* 0x0000000309070211 */ /* 0x000fca00008f140a */
[----:B------:R-:W2:Y:S04]  /*05d0*/  @P0 LDG.E R13, desc[UR10][R6.64] ;  /* 0x0000000a060d0981 */ /* 0x000ea8000c1e1900 */
[----:B------:R-:W2:Y:S04]  /*05e0*/  @P0 LDG.E R12, desc[UR10][R6.64+0x4] ;  /* 0x0000040a060c0981 */ /* 0x000ea8000c1e1900 */
[----:B------:R-:W3:Y:S04]  /*05f0*/  @P0 LDG.E R15, desc[UR10][R6.64+0x8] ;  /* 0x0000080a060f0981 */ /* 0x000ee8000c1e1900 */
[----:B------:R-:W3:Y:S01]  /*0600*/  @P0 LDG.E R14, desc[UR10][R6.64+0xc] ;  /* 0x00000c0a060e0981 */ /* 0x000ee2000c1e1900 */
[----:B------:R-:W-:Y:S01]  /*0610*/  LOP3.LUT R8, R8, 0x3, RZ, 0xc0, !PT ;  /* 0x0000000308087812 */ /* 0x000fe200078ec0ff */
[----:B------:R-:W-:Y:S01]  /*0620*/  IMAD.MOV.U32 R11, RZ, RZ, RZ ;  /* 0x000000ffff0b7224 */ /* 0x000fe200078e00ff */
[----:B------:R-:W-:-:S02]  /*0630*/  @P0 IADD3 R9, P2, PT, R9, 0x4, RZ ;  /* 0x0000000409090810 */ /* 0x000fc40007f5e0ff */
[----:B------:R-:W-:Y:S02]  /*0640*/  ISETP.NE.U32.AND P1, PT, R8, RZ, PT ;  /* 0x000000ff0800720c */ /* 0x000fe40003f25070 */
[----:B------:R-:W-:Y:S02]  /*0650*/  @P0 IADD3.X R10, PT, PT, RZ, R10, RZ, P2, !PT ;  /* 0x0000000aff0a0210 */ /* 0x000fe400017fe4ff */
[----:B------:R-:W-:Y:S02]  /*0660*/  ISETP.NE.AND.EX P1, PT, R11, RZ, PT, P1 ;  /* 0x000000ff0b00720c */ /* 0x000fe40003f25310 */
[----:B--2--5:R-:W-:-:S04]  /*0670*/  @P0 FMNMX3 R12, R0, R13, R12, !PT ;  /* 0x0000000d000c0276 */ /* 0x024fc8000780000c */
[----:B---3--:R-:W-:-:S07]  /*0680*/  @P0 FMNMX3 R0, R12, R15, R14, !PT ;  /* 0x0000000f0c000276 */ /* 0x008fce000780000e */
[----:B------:R-:W-:Y:S05]  /*0690*/  @!P1 BRA `(.L_x_0) ;  /* 0x00000000003c9947 */ /* 0x000fea0003800000 */
[----:B------:R-:W0:Y:S01]  /*06a0*/  LDCU.64 UR4, c[0x0][0x380] ;  /* 0x00007000ff0477ac */ /* 0x000e220008000a00 */
[----:B------:R-:W-:-:S04]  /*06b0*/  LEA R6, P0, R9, R5, 0x2 ;  /* 0x0000000509067211 */ /* 0x000fc800078010ff */
[----:B------:R-:W-:Y:S02]  /*06c0*/  LEA.HI.X R9, R9, R4, R10, 0x2, P0 ;  /* 0x0000000409097211 */ /* 0x000fe400000f140a */
[----:B0-----:R-:W-:-:S04]  /*06d0*/  IADD3 R6, P1, PT, R6, UR4, RZ ;  /* 0x0000000406067c10 */ /* 0x001fc8000ff3e0ff */
[----:B------:R-:W-:-:S09]  /*06e0*/  IADD3.X R9, PT, PT, R9, UR5, RZ, P1, !PT ;  /* 0x0000000509097c10 */ /* 0x000fd20008ffe4ff */
.L_x_4:
[----:B------:R-:W-:-:S06]  /*06f0*/  IMAD.MOV.U32 R7, RZ, RZ, R9 ;  /* 0x000000ffff077224 */ /* 0x000fcc00078e0009 */
[----:B------:R0:W2:Y:S01]  /*0700*/  LDG.E R7, desc[UR10][R6.64] ;  /* 0x0000000a06077981 */ /* 0x0000a2000c1e1900 */
[----:B------:R-:W-:-:S04]  /*0710*/  IADD3 R8, P0, PT, R8, -0x1, RZ ;  /* 0xffffffff08087810 */ /* 0x000fc80007f1e0ff */
[----:B------:R-:W-:Y:S02]  /*0720*/  IADD3.X R11, PT, PT, R11, -0x1, RZ, P0, !PT ;  /* 0xffffffff0b0b7810 */ /* 0x000fe400007fe4ff */
[----:B------:R-:W-:Y:S02]  /*0730*/  ISETP.NE.U32.AND P0, PT, R8, RZ, PT ;  /* 0x000000ff0800720c */ /* 0x000fe40003f05070 */
[----:B0-----:R-:W-:Y:S02]  /*0740*/  IADD3 R6, P1, PT, R6, 0x4, RZ ;  /* 0x0000000406067810 */ /* 0x001fe40007f3e0ff */
[----:B------:R-:W-:Y:S02]  /*0750*/  ISETP.NE.AND.EX P0, PT, R11, RZ, PT, P0 ;  /* 0x000000ff0b00720c */ /* 0x000fe40003f05300 */
[----:B------:R-:W-:Y:S02]  /*0760*/  IADD3.X R9, PT, PT, RZ, R9, RZ, P1, !PT ;  /* 0x00000009ff097210 */ /* 0x000fe40000ffe4ff */
[----:B--2---:R-:W-:-:S09]  /*0770*/  FMNMX R0, R7, R0, !PT ;  /* 0x0000000007007209 */ /* 0x004fd20007800000 */
[----:B------:R-:W-:Y:S05]  /*0780*/  @P0 BRA `(.L_x_4) ;  /* 0xfffffffc00d80947 */ /* 0x000fea000383ffff */
.L_x_0:
[----:B------:R-:W0:Y:S01]  /*0790*/  LDCU.64 UR8, c[0x0][0x398] ;  /* 0x00007300ff0877ac */ /* 0x000e220008000a00 */
[----:B------:R-:W-:Y:S01]  /*07a0*/  IMAD.MOV.U32 R12, RZ, RZ, RZ ;  /* 0x000000ffff0c7224 */ /* 0x000fe200078e00ff */
[----:B------:R-:W1:Y:S01]  /*07b0*/  LDCU.64 UR6, c[0x0][0x388] ;  /* 0x00007100ff0677ac */ /* 0x000e620008000a00 */
[----:B0-----:R-:W-:-:S04]  /*07c0*/  ISETP.NE.U32.AND P0, PT, RZ, UR8, PT ;  /* 0x00000008ff007c0c */ /* 0x001fc8000bf05070 */
[----:B------:R-:W-:Y:S02]  /*07d0*/  ISETP.NE.AND.EX P0, PT, RZ, UR9, PT, P0 ;  /* 0x00000009ff007c0c */ /* 0x000fe4000bf05300 */
[----:B-1----:R-:W-:-:S04]  /*07e0*/  IADD3 R10, P1, PT, R5, UR6, RZ ;  /* 0x00000006050a7c10 */ /* 0x002fc8000ff3e0ff */
[----:B------:R-:W-:-:S07]  /*07f0*/  IADD3.X R11, PT, PT, R4, UR7, RZ, P1, !PT ;  /* 0x00000007040b7c10 */ /* 0x000fce0008ffe4ff */
[----:B------:R-:W-:Y:S05]  /*0800*/  @!P0 BRA `(.L_x_5) ;  /* 0x0000001000048947 */ /* 0x000fea0003800000 */
[----:B------:R-:W-:Y:S01]  /*0810*/  UISETP.GE.U32.AND UP1, UPT, UR8, 0x8, UPT ;  /* 0x000000080800788c */ /* 0x000fe2000bf26070 */
[----:B------:R-:W-:Y:S01]  /*0820*/  HFMA2 R12, -RZ, RZ, 0, 0 ;  /* 0x00000000ff0c7431 */ /* 0x000fe200000001ff */
[----:B------:R-:W-:Y:S02]  /*0830*/  ULOP3.LUT UR12, UR8, 0x7, URZ, 0xc0, !UPT ;  /* 0x00000007080c7892 */ /* 0x000fe4000f8ec0ff */
[----:B------:R-:W-:Y:S02]  /*0840*/  UISETP.GE.U32.AND.EX UP1, UPT, UR9, URZ, UPT, UP1 ;  /* 0x000000ff0900728c */ /* 0x000fe4000bf26110 */
[----:B------:R-:W-:Y:S01]  /*0850*/  UISETP.NE.U32.AND UP0, UPT, UR12, URZ, UPT ;  /* 0x000000ff0c00728c */ /* 0x000fe2000bf05070 */
[----:B------:R-:W-:Y:S01]  /*0860*/  UMOV UR4, URZ ;  /* 0x000000ff00047c82 */ /* 0x000fe20008000000 */
[----:B------:R-:W-:Y:S02]  /*0870*/  UMOV UR5, URZ ;  /* 0x000000ff00057c82 */ /* 0x000fe40008000000 */
[----:B------:R-:W-:-:S03]  /*0880*/  UISETP.NE.AND.EX UP0, UPT, URZ, URZ, UPT, UP0 ;  /* 0x000000ffff00728c */ /* 0x000fc6000bf05300 */
[----:B------:R-:W-:Y:S08]  /*0890*/  BRA.U !UP1, `(.L_x_6) ;  /* 0x0000000509e47547 */ /* 0x000ff0000b800000 */
[----:B------:R-:W0:Y:S01]  /*08a0*/  LDCU.64 UR14, c[0x0][0x380] ;  /* 0x00007000ff0e77ac */ /* 0x000e220008000a00 */
[----:B------:R-:W-:Y:S02]  /*08b0*/  IADD3 R16, P1, PT, R5, 0x10, RZ ;  /* 0x0000001005107810 */ /* 0x000fe40007f3e0ff */
[----:B------:R-:W-:Y:S01]  /*08c0*/  MOV R12, RZ ;  /* 0x000000ff000c7202 */ /* 0x000fe20000000f00 */
[----:B------:R-:W1:Y:S02]  /*08d0*/  LDCU UR5, c[0x0][0x39c] ;  /* 0x00007380ff0577ac */ /* 0x000e640008000800 */
[----:B------:R-:W-:Y:S01]  /*08e0*/  IMAD.X R17, RZ, RZ, R4, P1 ;  /* 0x000000ffff117224 */ /* 0x000fe200008e0604 */
[----:B------:R-:W-:Y:S01]  /*08f0*/  ULOP3.LUT UR4, UR8, 0xfffffff8, URZ, 0xc0, !UPT ;  /* 0xfffffff808047892 */ /* 0x000fe2000f8ec0ff */
[C---:B0-----:R-:W-:Y:S02]  /*0900*/  IADD3 R6, P2, PT, R16.reuse, UR14, RZ ;  /* 0x0000000e10067c10 */ /* 0x041fe4000ff5e0ff */
[----:B------:R-:W-:-:S04]  /*0910*/  IADD3 R16, P3, PT, R16, UR6, RZ ;  /* 0x0000000610107c10 */ /* 0x000fc8000ff7e0ff */
[----:B------:R-:W-:Y:S01]  /*0920*/  UMOV UR6, UR4 ;  /* 0x0000000400067c82 */ /* 0x000fe20008000000 */
[C---:B------:R-:W-:Y:S02]  /*0930*/  IADD3.X R7, PT, PT, R17.reuse, UR15, RZ, P2, !PT ;  /* 0x0000000f11077c10 */ /* 0x040fe400097fe4ff */
[----:B------:R-:W-:Y:S01]  /*0940*/  IADD3.X R17, PT, PT, R17, UR7, RZ, P3, !PT ;  /* 0x0000000711117c10 */ /* 0x000fe20009ffe4ff */
[----:B-1----:R-:W-:-:S06]  /*0950*/  UMOV UR7, UR5 ;  /* 0x0000000500077c82 */ /* 0x002fcc0008000000 */
.L_x_7:
[----:B-1----:R-:W2:Y:S01]  /*0960*/  LDG.E R9, desc[UR10][R6.64+-0x10] ;  /* 0xfffff00a06097981 */ /* 0x002ea2000c1e1900 */
[----:B------:R-:W-:Y:S01]  /*0970*/  IMAD.MOV.U32 R13, RZ, RZ, 0x3bbb989d ;  /* 0x3bbb989dff0d7424 */ /* 0x000fe200078e00ff */
[----:B------:R-:W-:Y:S01]  /*0980*/  MOV R14, 0x437c0000 ;  /* 0x437c0000000e7802 */ /* 0x000fe20000000f00 */
[----:B--2--5:R-:W-:-:S04]  /*0990*/  FADD R8, R9, -R0 ;  /* 0x8000000009087221 */ /* 0x024fc80000000000 */
[----:B------:R-:W-:-:S04]  /*09a0*/  FFMA.SAT R9, R8, R13, 0.5 ;  /* 0x3f00000008097423 */ /* 0x000fc8000000200d */
[----:B------:R-:W-:-:S04]  /*09b0*/  FFMA.RM R9, R9, R14, 12582913 ;  /* 0x4b40000109097423 */ /* 0x000fc8000000400e */
[----:B------:R-:W-:-:S04]  /*09c0*/  FADD R15, R9, -12583039 ;  /* 0xcb40007f090f7421 */ /* 0x000fc80000000000 */
[----:B------:R-:W-:-:S04]  /*09d0*/  FFMA R15, R8, 1.4426950216293334961, -R15 ;  /* 0x3fb8aa3b080f7823 */ /* 0x000fc8000000080f */
[----:B------:R-:W-:Y:S01]  /*09e0*/  FFMA R8, R8, 1.925963033500011079e-08, R15 ;  /* 0x32a5706008087823 */ /* 0x000fe2000000000f */
[----:B------:R-:W-:Y:S02]  /*09f0*/  SHF.L.U32 R15, R9, 0x17, RZ ;  /* 0x00000017090f7819 */ /* 0x000fe400000006ff */
[----:B------:R-:W-:-:S03]  /*0a00*/  MOV R9, R17 ;  /* 0x0000001100097202 */ /* 0x000fc60000000f00 */
[----:B------:R-:W0:Y:S02]  /*0a10*/  MUFU.EX2 R8, R8 ;  /* 0x0000000800087308 */ /* 0x000e240000000800 */
[----:B0-----:R-:W-:Y:S01]  /*0a20*/  FMUL R15, R15, R8 ;  /* 0x000000080f0f7220 */ /* 0x001fe20000400000 */
[----:B------:R-:W-:-:S05]  /*0a30*/  IMAD.MOV.U32 R8, RZ, RZ, R16 ;  /* 0x000000ffff087224 */ /* 0x000fca00078e0010 */
[----:B------:R-:W-:Y:S04]  /*0a40*/  STG.E desc[UR10][R8.64+-0x10], R15 ;  /* 0xfffff00f08007986 */ /* 0x000fe8000c10190a */
[----:B------:R-:W2:Y:S02]  /*0a50*/  LDG.E R17, desc[UR10][R6.64+-0xc] ;  /* 0xfffff40a06117981 */ /* 0x000ea4000c1e1900 */
[----:B--2---:R-:W-:-:S04]  /*0a60*/  FADD R16, R17, -R0 ;  /* 0x8000000011107221 */ /* 0x004fc80000000000 */
[----:B------:R-:W-:-:S04]  /*0a70*/  FFMA.SAT R17, R16, R13, 0.5 ;  /* 0x3f00000010117423 */ /* 0x000fc8000000200d */
[----:B------:R-:W-:-:S04]  /*0a80*/  FFMA.RM R17, R17, R14, 12582913 ;  /* 0x4b40000111117423 */ /* 0x000fc8000000400e */
[C---:B------:R-:W-:Y:S01]  /*0a90*/  FADD R19, R17.reuse, -12583039 ;  /* 0xcb40007f11137421 */ /* 0x040fe20000000000 */
[----:B------:R-:W-:-:S03]  /*0aa0*/  SHF.L.U32 R17, R17, 0x17, RZ ;  /* 0x0000001711117819 */ /* 0x000fc600000006ff */
[----:B------:R-:W-:-:S04]  /*0ab0*/  FFMA R19, R16, 1.4426950216293334961, -R19 ;  /* 0x3fb8aa3b10137823 */ /* 0x000fc80000000813 */
[----:B------:R-:W-:-:S04]  /*0ac0*/  FFMA R19, R16, 1.925963033500011079e-08, R19 ;  /* 0x32a5706010137823 */ /* 0x000fc80000000013 */
[----:B------:R-:W0:Y:S02]  /*0ad0*/  MUFU.EX2 R16, R19 ;  /* 0x0000001300107308 */ /* 0x000e240000000800 */
[----:B0-----:R-:W-:-:S05]  /*0ae0*/  FMUL R17, R17, R16 ;  /* 0x0000001011117220 */ /* 0x001fca0000400000 */
[----:B------:R0:W-:Y:S04]  /*0af0*/  STG.E desc[UR10][R8.64+-0xc], R17 ;  /* 0xfffff41108007986 */ /* 0x0001e8000c10190a */
[----:B------:R-:W2:Y:S02]  /*0b00*/  LDG.E R21, desc[UR10][R6.64+-0x8] ;  /* 0xfffff80a06157981 */ /* 0x000ea4000c1e1900 */
[----:B--2---:R-:W-:-:S04]  /*0b10*/  FADD R16, R21, -R0 ;  /* 0x8000000015107221 */ /* 0x004fc80000000000 */
[----:B------:R-:W-:-:S04]  /*0b20*/  FFMA.SAT R21, R16, R13, 0.5 ;  /* 0x3f00000010157423 */ /* 0x000fc8000000200d */
[----:B------:R-:W-:-:S04]  /*0b30*/  FFMA.RM R21, R21, R14, 12582913 ;  /* 0x4b40000115157423 */ /* 0x000fc8000000400e */
[C---:B------:R-:W-:Y:S01]  /*0b40*/  FADD R23, R21.reuse, -12583039 ;  /* 0xcb40007f15177421 */ /* 0x040fe20000000000 */
[----:B------:R-:W-:-:S03]  /*0b50*/  IMAD.SHL.U32 R19, R21, 0x800000, RZ ;  /* 0x0080000015137824 */ /* 0x000fc600078e00ff */
[----:B------:R-:W-:-:S04]  /*0b60*/  FFMA R23, R16, 1.4426950216293334961, -R23 ;  /* 0x3fb8aa3b10177823 */ /* 0x000fc80000000817 */
[----:B------:R-:W-:-:S04]  /*0b70*/  FFMA R23, R16, 1.925963033500011079e-08, R23 ;  /* 0x32a5706010177823 */ /* 0x000fc80000000017 */
[----:B------:R-:W1:Y:S02]  /*0b80*/  MUFU.EX2 R16, R23 ;  /* 0x0000001700107308 */ /* 0x000e640000000800 */
[----:B-1----:R-:W-:-:S05]  /*0b90*/  FMUL R19, R19, R16 ;  /* 0x0000001013137220 */ /* 0x002fca0000400000 */
[----:B------:R1:W-:Y:S04]  /*0ba0*/  STG.E desc[UR10][R8.64+-0x8], R19 ;  /* 0xfffff81308007986 */ /* 0x0003e8000c10190a */
        /* <DEDUP_REMOVED lines=8> */
[----:B------:R-:W2:Y:S02]  /*0c30*/  MUFU.EX2 R16, R25 ;  /* 0x0000001900107308 */ /* 0x000ea40000000800 */
[----:B--2---:R-:W-:-:S05]  /*0c40*/  FMUL R21, R21, R16 ;  /* 0x0000001015157220 */ /* 0x004fca0000400000 */
        /* <DEDUP_REMOVED lines=30> */
[----:B------:R-:W-:-:S06]  /*0e30*/  FFMA R18, R16, 1.925963033500011079e-08, R18 ;  /* 0x32a5706010127823 */ /* 0x000fcc0000000012 */
[----:B------:R-:W2:Y:S02]  /*0e40*/  MUFU.EX2 R18, R18 ;  /* 0x0000001200127308 */ /* 0x000ea40000000800 */
[----:B--2---:R-:W-:-:S05]  /*0e50*/  FMUL R27, R27, R18 ;  /* 0x000000121b1b7220 */ /* 0x004fca0000400000 */
[----:B------:R1:W-:Y:S04]  /*0e60*/  STG.E desc[UR10][R8.64+0x8], R27 ;  /* 0x0000081b08007986 */ /* 0x0003e8000c10190a */
[----:B------:R2:W3:Y:S01]  /*0e70*/  LDG.E R29, desc[UR10][R6.64+0xc] ;  /* 0x00000c0a061d7981 */ /* 0x0004e2000c1e1900 */
[----:B------:R-:W-:Y:S01]  /*0e80*/  FADD R12, R15, R12 ;  /* 0x0000000c0f0c7221 */ /* 0x000fe20000000000 */
[----:B------:R-:W-:-:S03]  /*0e90*/  UIADD3 UR6, UP1, UPT, UR6, -0x8, URZ ;  /* 0xfffffff806067890 */ /* 0x000fc6000ff3e0ff */
[----:B------:R-:W-:Y:S01]  /*0ea0*/  FADD R12, R12, R17 ;  /* 0x000000110c0c7221 */ /* 0x000fe20000000000 */
[----:B------:R-:W-:Y:S02]  /*0eb0*/  UIADD3.X UR7, UPT, UPT, UR7, -0x1, URZ, UP1, !UPT ;  /* 0xffffffff07077890 */ /* 0x000fe40008ffe4ff */
[----:B------:R-:W-:Y:S01]  /*0ec0*/  UISETP.NE.U32.AND UP1, UPT, UR6, URZ, UPT ;  /* 0x000000ff0600728c */ /* 0x000fe2000bf25070 */
[----:B------:R-:W-:Y:S01]  /*0ed0*/  FADD R12, R12, R19 ;  /* 0x000000130c0c7221 */ /* 0x000fe20000000000 */
[----:B--2---:R-:W-:Y:S02]  /*0ee0*/  IADD3 R6, P1, PT, R6, 0x20, RZ ;  /* 0x0000002006067810 */ /* 0x004fe40007f3e0ff */
[----:B------:R-:W-:Y:S01]  /*0ef0*/  UISETP.NE.AND.EX UP1, UPT, UR7, URZ, UPT, UP1 ;  /* 0x000000ff0700728c */ /* 0x000fe2000bf25310 */
[----:B------:R-:W-:Y:S02]  /*0f00*/  FADD R12, R12, R21 ;  /* 0x000000150c0c7221 */ /* 0x000fe40000000000 */
[----:B------:R-:W-:-:S02]  /*0f10*/  IMAD.X R7, RZ, RZ, R7, P1 ;  /* 0x000000ffff077224 */ /* 0x000fc400008e0607 */
[----:B------:R-:W-:-:S04]  /*0f20*/  FADD R12, R12, R23 ;  /* 0x000000170c0c7221 */ /* 0x000fc80000000000 */
[----:B------:R-:W-:-:S04]  /*0f30*/  FADD R12, R12, R25 ;  /* 0x000000190c0c7221 */ /* 0x000fc80000000000 */
[----:B------:R-:W-:Y:S01]  /*0f40*/  FADD R12, R12, R27 ;  /* 0x0000001b0c0c7221 */ /* 0x000fe20000000000 */
[----:B---3--:R-:W-:-:S04]  /*0f50*/  FADD R16, R29, -R0 ;  /* 0x800000001d107221 */ /* 0x008fc80000000000 */
[----:B------:R-:W-:-:S04]  /*0f60*/  FFMA.SAT R13, R16, R13, 0.5 ;  /* 0x3f000000100d7423 */ /* 0x000fc8000000200d */
[----:B------:R-:W-:-:S04]  /*0f70*/  FFMA.RM R13, R13, R14, 12582913 ;  /* 0x4b4000010d0d7423 */ /* 0x000fc8000000400e */
[C---:B------:R-:W-:Y:S01]  /*0f80*/  FADD R29, R13.reuse, -12583039 ;  /* 0xcb40007f0d1d7421 */ /* 0x040fe20000000000 */
[----:B------:R-:W-:-:S03]  /*0f90*/  SHF.L.U32 R13, R13, 0x17, RZ ;  /* 0x000000170d0d7819 */ /* 0x000fc600000006ff */
[----:B------:R-:W-:-:S04]  /*0fa0*/  FFMA R29, R16, 1.4426950216293334961, -R29 ;  /* 0x3fb8aa3b101d7823 */ /* 0x000fc8000000081d */
[----:B------:R-:W-:Y:S01]  /*0fb0*/  FFMA R29, R16, 1.925963033500011079e-08, R29 ;  /* 0x32a57060101d7823 */ /* 0x000fe2000000001d */
[----:B------:R-:W-:-:S03]  /*0fc0*/  IADD3 R16, P2, PT, R8, 0x20, RZ ;  /* 0x0000002008107810 */ /* 0x000fc60007f5e0ff */
[----:B------:R-:W2:Y:S01]  /*0fd0*/  MUFU.EX2 R14, R29 ;  /* 0x0000001d000e7308 */ /* 0x000ea20000000800 */
[----:B0-----:R-:W-:Y:S01]  /*0fe0*/  IADD3.X R17, PT, PT, RZ, R9, RZ, P2, !PT ;  /* 0x00000009ff117210 */ /* 0x001fe200017fe4ff */
[----:B--2---:R-:W-:-:S04]  /*0ff0*/  FMUL R13, R13, R14 ;  /* 0x0000000e0d0d7220 */ /* 0x004fc80000400000 */
[----:B------:R-:W-:Y:S01]  /*1000*/  FADD R12, R12, R13 ;  /* 0x0000000d0c0c7221 */ /* 0x000fe20000000000 */
[----:B------:R1:W-:Y:S01]  /*1010*/  STG.E desc[UR10][R8.64+0xc], R13 ;  /* 0x00000c0d08007986 */ /* 0x0003e2000c10190a */
[----:B------:R-:W-:Y:S05]  /*1020*/  BRA.U UP1, `(.L_x_7) ;  /* 0xfffffff9014c7547 */ /* 0x000fea000b83ffff */
.L_x_6:
[----:B------:R-:W-:Y:S05]  /*1030*/  BRA.U !UP0, `(.L_x_5) ;  /* 0x0000000508f87547 */ /* 0x000fea000b800000 */
[----:B------:R-:W-:Y:S02]  /*1040*/  UISETP.GE.U32.AND UP1, UPT, UR12, 0x4, UPT ;  /* 0x000000040c00788c */ /* 0x000fe4000bf26070 */
[----:B------:R-:W-:Y:S02]  /*1050*/  ULOP3.LUT UR9, UR8, 0x3, URZ, 0xc0, !UPT ;  /* 0x0000000308097892 */ /* 0x000fe4000f8ec0ff */
[----:B------:R-:W-:Y:S02]  /*1060*/  UISETP.GE.U32.AND.EX UP1, UPT, URZ, URZ, UPT, UP1 ;  /* 0x000000ffff00728c */ /* 0x000fe4000bf26110 */
[----:B------:R-:W-:-:S04]  /*1070*/  UISETP.NE.U32.AND UP0, UPT, UR9, URZ, UPT ;  /* 0x000000ff0900728c */ /* 0x000fc8000bf05070 */
[----:B------:R-:W-:-:S03]  /*1080*/  UISETP.NE.AND.EX UP0, UPT, URZ, URZ, UPT, UP0 ;  /* 0x000000ffff00728c */ /* 0x000fc6000bf05300 */
[----:B------:R-:W-:Y:S08]  /*1090*/  BRA.U !UP1, `(.L_x_8) ;  /* 0x0000000109e87547 */ /* 0x000ff0000b800000 */
[----:B------:R-:W-:Y:S02]  /*10a0*/  USHF.L.U32 UR6, UR4, 0x2, URZ ;  /* 0x0000000204067899 */ /* 0x000fe400080006ff */
[----:B------:R-:W-:-:S04]  /*10b0*/  USHF.L.U64.HI UR7, UR4, 0x2, UR5 ;  /* 0x0000000204077899 */ /* 0x000fc80008010205 */
[----:B------:R-:W-:-:S04]  /*10c0*/  IADD3 R6, P1, PT, R2, UR6, RZ ;  /* 0x0000000602067c10 */ /* 0x000fc8000ff3e0ff */
[----:B------:R-:W-:-:S05]  /*10d0*/  IADD3.X R7, PT, PT, R3, UR7, RZ, P1, !PT ;  /* 0x0000000703077c10 */ /* 0x000fca0008ffe4ff */
[----:B-1----:R-:W2:Y:S01]  /*10e0*/  LDG.E R9, desc[UR10][R6.64] ;  /* 0x0000000a06097981 */ /* 0x002ea2000c1e1900 */
[----:B------:R-:W-:Y:S02]  /*10f0*/  HFMA2 R13, -RZ, RZ, 0.96630859375, -0.0022525787353515625 ;  /* 0x3bbb989dff0d7431 */ /* 0x000fe400000001ff */
[----:B------:R-:W-:Y:S02]  /*1100*/  IMAD.MOV.U32 R14, RZ, RZ, 0x437c0000 ;  /* 0x437c0000ff0e7424 */ /* 0x000fe400078e00ff */
[----:B--2--5:R-:W-:-:S04]  /*1110*/  FADD R8, R9, -R0 ;  /* 0x8000000009087221 */ /* 0x024fc80000000000 */
[----:B------:R-:W-:-:S04]  /*1120*/  FFMA.SAT R9, R8, R13, 0.5 ;  /* 0x3f00000008097423 */ /* 0x000fc8000000200d */
[----:B------:R-:W-:-:S04]  /*1130*/  FFMA.RM R9, R9, R14, 12582913 ;  /* 0x4b40000109097423 */ /* 0x000fc8000000400e */
[----:B------:R-:W-:-:S04]  /*1140*/  FADD R15, R9, -12583039 ;  /* 0xcb40007f090f7421 */ /* 0x000fc80000000000 */
[----:B------:R-:W-:-:S04]  /*1150*/  FFMA R15, R8, 1.4426950216293334961, -R15 ;  /* 0x3fb8aa3b080f7823 */ /* 0x000fc8000000080f */
[----:B------:R-:W-:Y:S01]  /*1160*/  FFMA R16, R8, 1.925963033500011079e-08, R15 ;  /* 0x32a5706008107823 */ /* 0x000fe2000000000f */
[----:B------:R-:W-:Y:S02]  /*1170*/  SHF.L.U32 R15, R9, 0x17, RZ ;  /* 0x00000017090f7819 */ /* 0x000fe400000006ff */
[----:B------:R-:W-:-:S03]  /*1180*/  IADD3 R8, P1, PT, R10, UR6, RZ ;  /* 0x000000060a087c10 */ /* 0x000fc6000ff3e0ff */
[----:B------:R-:W0:Y:S01]  /*1190*/  MUFU.EX2 R16, R16 ;  /* 0x0000001000107308 */ /* 0x000e220000000800 */
[----:B------:R-:W-:Y:S01]  /*11a0*/  IADD3.X R9, PT, PT, R11, UR7, RZ, P1, !PT ;  /* 0x000000070b097c10 */ /* 0x000fe20008ffe4ff */
[----:B0-----:R-:W-:-:S05]  /*11b0*/  FMUL R15, R15, R16 ;  /* 0x000000100f0f7220 */ /* 0x001fca0000400000 */
        /* <DEDUP_REMOVED lines=23> */
[----:B------:R-:W2:Y:S01]  /*1330*/  LDG.E R7, desc[UR10][R6.64+0xc] ;  /* 0x00000c0a06077981 */ /* 0x000ea2000c1e1900 */
[----:B------:R-:W-:Y:S01]  /*1340*/  FADD R12, R12, R15 ;  /* 0x0000000f0c0c7221 */ /* 0x000fe20000000000 */
[----:B------:R-:W-:-:S03]  /*1350*/  UIADD3 UR4, UP1, UPT, UR4, 0x4, URZ ;  /* 0x0000000404047890 */ /* 0x000fc6000ff3e0ff */
[----:B------:R-:W-:Y:S01]  /*1360*/  FADD R12, R12, R17 ;  /* 0x000000110c0c7221 */ /* 0x000fe20000000000 */
[----:B------:R-:W-:-:S03]  /*1370*/  UIADD3.X UR5, UPT, UPT, URZ, UR5, URZ, UP1, !UPT ;  /* 0x00000005ff057290 */ /* 0x000fc60008ffe4ff */
[----:B------:R-:W-:Y:S01]  /*1380*/  FADD R12, R12, R21 ;  /* 0x000000150c0c7221 */ /* 0x000fe20000000000 */
        /* <DEDUP_REMOVED lines=8> */
[----:B-1----:R-:W-:-:S04]  /*1410*/  FMUL R13, R13, R14 ;  /* 0x0000000e0d0d7220 */ /* 0x002fc80000400000 */
[----:B------:R-:W-:Y:S01]  /*1420*/  FADD R12, R12, R13 ;  /* 0x0000000d0c0c7221 */ /* 0x000fe20000000000 */
[----:B------:R0:W-:Y:S06]  /*1430*/  STG.E desc[UR10][R8.64+0xc], R13 ;  /* 0x00000c0d08007986 */ /* 0x0001ec000c10190a */
.L_x_8:
[----:B------:R-:W-:Y:S05]  /*1440*/  BRA.U !UP0, `(.L_x_5) ;  /* 0x0000000108f47547 */ /* 0x000fea000b800000 */
[----:B------:R-:W-:Y:S02]  /*1450*/  UISETP.NE.U32.AND UP1, UPT, UR9, 0x1, UPT ;  /* 0x000000010900788c */ /* 0x000fe4000bf25070 */
[----:B------:R-:W-:Y:S02]  /*1460*/  ULOP3.LUT UR6, UR8, 0x1, URZ, 0xc0, !UPT ;  /* 0x0000000108067892 */ /* 0x000fe4000f8ec0ff */
[----:B------:R-:W-:Y:S02]  /*1470*/  UISETP.NE.AND.EX UP1, UPT, URZ, URZ, UPT, UP1 ;  /* 0x000000ffff00728c */ /* 0x000fe4000bf25310 */
[----:B------:R-:W-:-:S04]  /*1480*/  UISETP.NE.U32.AND UP0, UPT, UR6, 0x1, UPT ;  /* 0x000000010600788c */ /* 0x000fc8000bf05070 */
[----:B------:R-:W-:-:S03]  /*1490*/  UISETP.NE.U32.AND.EX UP0, UPT, URZ, URZ, UPT, UP0 ;  /* 0x000000ffff00728c */ /* 0x000fc6000bf05100 */
[----:B------:R-:W-:Y:S08]  /*14a0*/  BRA.U !UP1, `(.L_x_9) ;  /* 0x0000000109887547 */ /* 0x000ff0000b800000 */
[----:B------:R-:W-:Y:S02]  /*14b0*/  USHF.L.U32 UR7, UR4, 0x2, URZ ;  /* 0x0000000204077899 */ /* 0x000fe400080006ff */
[----:B------:R-:W-:-:S04]  /*14c0*/  USHF.L.U64.HI UR6, UR4, 0x2, UR5 ;  /* 0x0000000204067899 */ /* 0x000fc80008010205 */
[----:B------:R-:W-:-:S04]  /*14d0*/  IADD3 R6, P1, PT, R2, UR7, RZ ;  /* 0x0000000702067c10 */ /* 0x000fc8000ff3e0ff */
[----:B------:R-:W-:-:S05]  /*14e0*/  IADD3.X R7, PT, PT, R3, UR6, RZ, P1, !PT ;  /* 0x0000000603077c10 */ /* 0x000fca0008ffe4ff */
[----:B01----:R-:W2:Y:S01]  /*14f0*/  LDG.E R9, desc[UR10][R6.64] ;  /* 0x0000000a06097981 */ /* 0x003ea2000c1e1900 */
[----:B------:R-:W-:Y:S01]  /*1500*/  MOV R16, 0x3bbb989d ;  /* 0x3bbb989d00107802 */ /* 0x000fe20000000f00 */
[----:B------:R-:W-:Y:S02]  /*1510*/  IMAD.MOV.U32 R17, RZ, RZ, 0x437c0000 ;  /* 0x437c0000ff117424 */ /* 0x000fe400078e00ff */
[----:B--2--5:R-:W-:-:S04]  /*1520*/  FADD R9, R9, -R0 ;  /* 0x8000000009097221 */ /* 0x024fc80000000000 */
[----:B------:R-:W-:-:S04]  /*1530*/  FFMA.SAT R8, R9, R16, 0.5 ;  /* 0x3f00000009087423 */ /* 0x000fc80000002010 */
[----:B------:R-:W-:-:S04]  /*1540*/  FFMA.RM R13, R8, R17, 12582913 ;  /* 0x4b400001080d7423 */ /* 0x000fc80000004011 */
[C---:B------:R-:W-:Y:S01]  /*1550*/  FADD R8, R13.reuse, -12583039 ;  /* 0xcb40007f0d087421 */ /* 0x040fe20000000000 */
[----:B------:R-:W-:-:S03]  /*1560*/  SHF.L.U32 R13, R13, 0x17, RZ ;  /* 0x000000170d0d7819 */ /* 0x000fc600000006ff */
[----:B------:R-:W-:-:S04]  /*1570*/  FFMA R8, R9, 1.4426950216293334961, -R8 ;  /* 0x3fb8aa3b09087823 */ /* 0x000fc80000000808 */
[----:B------:R-:W-:Y:S01]  /*1580*/  FFMA R14, R9, 1.925963033500011079e-08, R8 ;  /* 0x32a57060090e7823 */ /* 0x000fe20000000008 */
[----:B------:R-:W-:-:S04]  /*1590*/  IADD3 R8, P1, PT, R10, UR7, RZ ;  /* 0x000000070a087c10 */ /* 0x000fc8000ff3e0ff */
[----:B------:R-:W-:Y:S01]  /*15a0*/  IADD3.X R9, PT, PT, R11, UR6, RZ, P1, !PT ;  /* 0x000000060b097c10 */ /* 0x000fe20008ffe4ff */
[----:B------:R-:W0:Y:S02]  /*15b0*/  MUFU.EX2 R14, R14 ;  /* 0x0000000e000e7308 */ /* 0x000e240000000800 */
[----:B0-----:R-:W-:-:S05]  /*15c0*/  FMUL R13, R13, R14 ;  /* 0x0000000e0d0d7220 */ /* 0x001fca0000400000 */
[----:B------:R2:W-:Y:S04]  /*15d0*/  STG.E desc[UR10][R8.64], R13 ;  /* 0x0000000d08007986 */ /* 0x0005e8000c10190a */
[----:B------:R-:W3:Y:S01]  /*15e0*/  LDG.E R7, desc[UR10][R6.64+0x4] ;  /* 0x0000040a06077981 */ /* 0x000ee2000c1e1900 */
[----:B------:R-:W-:Y:S01]  /*15f0*/  FADD R12, R12, R13 ;  /* 0x0000000d0c0c7221 */ /* 0x000fe20000000000 */
[----:B------:R-:W-:-:S04]  /*1600*/  UIADD3 UR4, UP1, UPT, UR4, 0x2, URZ ;  /* 0x0000000204047890 */ /* 0x000fc8000ff3e0ff */
[----:B------:R-:W-:Y:S01]  /*1610*/  UIADD3.X UR5, UPT, UPT, URZ, UR5, URZ, UP1, !UPT ;  /* 0x00000005ff057290 */ /* 0x000fe20008ffe4ff */
[----:B---3--:R-:W-:-:S04]  /*1620*/  FADD R15, R7, -R0 ;  /* 0x80000000070f7221 */ /* 0x008fc80000000000 */
[----:B------:R-:W-:-:S04]  /*1630*/  FFMA.SAT R16, R15, R16, 0.5 ;  /* 0x3f0000000f107423 */ /* 0x000fc80000002010 */
[----:B------:R-:W-:-:S04]  /*1640*/  FFMA.RM R16, R16, R17, 12582913 ;  /* 0x4b40000110107423 */ /* 0x000fc80000004011 */
[C---:B------:R-:W-:Y:S01]  /*1650*/  FADD R18, R16.reuse, -12583039 ;  /* 0xcb40007f10127421 */ /* 0x040fe20000000000 */
[----:B------:R-:W-:-:S03]  /*1660*/  SHF.L.U32 R16, R16, 0x17, RZ ;  /* 0x0000001710107819 */ /* 0x000fc600000006ff */
[----:B------:R-:W-:-:S04]  /*1670*/  FFMA R18, R15, 1.4426950216293334961, -R18 ;  /* 0x3fb8aa3b0f127823 */ /* 0x000fc80000000812 */
[----:B------:R-:W-:-:S04]  /*1680*/  FFMA R18, R15, 1.925963033500011079e-08, R18 ;  /* 0x32a570600f127823 */ /* 0x000fc80000000012 */
[----:B------:R-:W0:Y:S02]  /*1690*/  MUFU.EX2 R15, R18 ;  /* 0x00000012000f7308 */ /* 0x000e240000000800 */
[----:B0-----:R-:W-:-:S04]  /*16a0*/  FMUL R15, R16, R15 ;  /* 0x0000000f100f7220 */ /* 0x001fc80000400000 */
[----:B------:R-:W-:Y:S01]  /*16b0*/  FADD R12, R12, R15 ;  /* 0x0000000f0c0c7221 */ /* 0x000fe20000000000 */
[----:B------:R2:W-:Y:S06]  /*16c0*/  STG.E desc[UR10][R8.64+0x4], R15 ;  /* 0x0000040f08007986 */ /* 0x0005ec000c10190a */
.L_x_9:
[----:B------:R-:W-:Y:S05]  /*16d0*/  BRA.U UP0, `(.L_x_5) ;  /* 0x0000000100507547 */ /* 0x000fea000b800000 */
[----:B------:R-:W-:Y:S02]  /*16e0*/  USHF.L.U32 UR6, UR4, 0x2, URZ ;  /* 0x0000000204067899 */ /* 0x000fe400080006ff */
[----:B------:R-:W-:-:S04]  /*16f0*/  USHF.L.U64.HI UR4, UR4, 0x2, UR5 ;  /* 0x0000000204047899 */ /* 0x000fc80008010205 */
[----:B------:R-:W-:-:S04]  /*1700*/  IADD3 R2, P1, PT, R2, UR6, RZ ;  /* 0x0000000602027c10 */ /* 0x000fc8000ff3e0ff */
[----:B------:R-:W-:-:S06]  /*1710*/  IADD3.X R3, PT, PT, R3, UR4, RZ, P1, !PT ;  /* 0x0000000403037c10 */ /* 0x000fcc0008ffe4ff */
[----:B------:R-:W3:Y:S01]  /*1720*/  LDG.E R3, desc[UR10][R2.64] ;  /* 0x0000000a02037981 */ /* 0x000ee2000c1e1900 */
[----:B012---:R-:W-:Y:S02]  /*1730*/  HFMA2 R9, -RZ, RZ, 3.7421875, 0 ;  /* 0x437c0000ff097431 */ /* 0x007fe400000001ff */
[----:B------:R-:W-:Y:S02]  /*1740*/  IMAD.MOV.U32 R7, RZ, RZ, 0x3bbb989d ;  /* 0x3bbb989dff077424 */ /* 0x000fe400078e00ff */
[----:B---3-5:R-:W-:-:S04]  /*1750*/  FADD R0, R3, -R0 ;  /* 0x8000000003007221 */ /* 0x028fc80000000000 */
[----:B------:R-:W-:-:S04]  /*1760*/  FFMA.SAT R6, R0, R7, 0.5 ;  /* 0x3f00000000067423 */ /* 0x000fc80000002007 */
[----:B------:R-:W-:Y:S01]  /*1770*/  FFMA.RM R7, R6, R9, 12582913 ;  /* 0x4b40000106077423 */ /* 0x000fe20000004009 */
[----:B------:R-:W-:-:S03]  /*1780*/  IADD3 R6, P1, PT, R10, UR6, RZ ;  /* 0x000000060a067c10 */ /* 0x000fc6000ff3e0ff */
[----:B------:R-:W-:-:S04]  /*1790*/  FADD R9, R7, -12583039 ;  /* 0xcb40007f07097421 */ /* 0x000fc80000000000 */
[----:B------:R-:W-:-:S04]  /*17a0*/  FFMA R9, R0, 1.4426950216293334961, -R9 ;  /* 0x3fb8aa3b00097823 */ /* 0x000fc80000000809 */
[----:B------:R-:W-:Y:S01]  /*17b0*/  FFMA R9, R0, 1.925963033500011079e-08, R9 ;  /* 0x32a5706000097823 */ /* 0x000fe20000000009 */
[----:B------:R-:W-:Y:S02]  /*17c0*/  SHF.L.U32 R0, R7, 0x17, RZ ;  /* 0x0000001707007819 */ /* 0x000fe400000006ff */
[----:B------:R-:W-:-:S03]  /*17d0*/  IADD3.X R7, PT, PT, R11, UR4, RZ, P1, !PT ;  /* 0x000000040b077c10 */ /* 0x000fc60008ffe4ff */
[----:B------:R-:W0:Y:S02]  /*17e0*/  MUFU.EX2 R9, R9 ;  /* 0x0000000900097308 */ /* 0x000e240000000800 */
[----:B0-----:R-:W-:-:S04]  /*17f0*/  FMUL R3, R0, R9 ;  /* 0x0000000900037220 */ /* 0x001fc80000400000 */
[----:B------:R-:W-:Y:S01]  /*1800*/  FADD R12, R12, R3 ;  /* 0x000000030c0c7221 */ /* 0x000fe20000000000 */
[----:B------:R3:W-:Y:S06]  /*1810*/  STG.E desc[UR10][R6.64], R3 ;  /* 0x0000000306007986 */ /* 0x0007ec000c10190a */
.L_x_5:
[----:B-----5:R-:W-:-:S05]  /*1820*/  VIADD R0, R12, 0x1800000 ;  /* 0x018000000c007836 */ /* 0x020fca0000000000 */
[----:B------:R-:W-:-:S04]  /*1830*/  LOP3.LUT R0, R0, 0x7f800000, RZ, 0xc0, !PT ;  /* 0x7f80000000007812 */ /* 0x000fc800078ec0ff */
[----:B------:R-:W-:-:S13]  /*1840*/  ISETP.GT.U32.AND P1, PT, R0, 0x1ffffff, PT ;  /* 0x01ffffff0000780c */ /* 0x000fda0003f24070 */
[----:B------:R-:W-:Y:S05]  /*1850*/  @P1 BRA `(.L_x_10) ;  /* 0x0000000000101947 */ /* 0x000fea0003800000 */
[----:B------:R-:W-:Y:S02]  /*1860*/  MOV R0, R12 ;  /* 0x0000000c00007202 */ /* 0x000fe40000000f00 */
[----:B------:R-:W-:-:S07]  /*1870*/  MOV R2, 0x1890 ;  /* 0x0000189000027802 */ /* 0x000fce0000000f00 */
[----:B0123--:R-:W-:Y:S05]  /*1880*/  CALL.REL.NOINC `($__internal_0_$__cuda_sm20_rcp_rn_f32_slowpath) ;  /* 0x00000008006c7944 */ /* 0x00ffea0003c00000 */
[----:B------:R-:W-:Y:S05]  /*1890*/  BRA `(.L_x_11) ;  /* 0x0000000000107947 */ /* 0x000fea0003800000 */
.L_x_10:
[----:B---3--:R-:W3:Y:S02]  /*18a0*/  MUFU.RCP R3, R12 ;  /* 0x0000000c00037308 */ /* 0x008ee40000001000 */
[----:B---3--:R-:W-:-:S04]  /*18b0*/  FFMA R0, R3, R12, -1 ;  /* 0xbf80000003007423 */ /* 0x008fc8000000000c */
[----:B------:R-:W-:-:S04]  /*18c0*/  FADD.FTZ R0, -R0, -RZ ;  /* 0x800000ff00007221 */ /* 0x000fc80000010100 */
[----:B------:R-:W-:-:S07]  /*18d0*/  FFMA R0, R3, R0, R3 ;  /* 0x0000000003007223 */ /* 0x000fce0000000003 */
.L_x_11:
[----:B------:R-:W-:Y:S05]  /*18e0*/  @!P0 EXIT ;  /* 0x000000000000894d */ /* 0x000fea0003800000 */
[----:B------:R-:W3:Y:S01]  /*18f0*/  LDC.64 R2, c[0x0][0x398] ;  /* 0x0000e600ff027b82 */ /* 0x000ee20000000a00 */
[----:B012---:R-:W-:Y:S01]  /*1900*/  IMAD.MOV.U32 R8, RZ, RZ, RZ ;  /* 0x000000ffff087224 */ /* 0x007fe200078e00ff */
[C---:B---3--:R-:W-:Y:S02]  /*1910*/  ISETP.GE.U32.AND P1, PT, R2.reuse, 0x10, PT ;  /* 0x000000100200780c */ /* 0x048fe40003f26070 */
[----:B------:R-:W-:Y:S02]  /*1920*/  LOP3.LUT R24, R2, 0xf, RZ, 0xc0, !PT ;  /* 0x0000000f02187812 */ /* 0x000fe400078ec0ff */
[----:B------:R-:W-:Y:S01]  /*1930*/  ISETP.GE.U32.AND.EX P1, PT, R3, RZ, PT, P1 ;  /* 0x000000ff0300720c */ /* 0x000fe20003f26110 */
[----:B------:R-:W-:Y:S01]  /*1940*/  HFMA2 R3, -RZ, RZ, 0, 0 ;  /* 0x00000000ff037431 */ /* 0x000fe200000001ff */
[----:B------:R-:W-:-:S04]  /*1950*/  ISETP.NE.U32.AND P0, PT, R24, RZ, PT ;  /* 0x000000ff1800720c */ /* 0x000fc80003f05070 */
[----:B------:R-:W-:-:S07]  /*1960*/  ISETP.NE.AND.EX P0, PT, RZ, RZ, PT, P0 ;  /* 0x000000ffff00720c */ /* 0x000fce0003f05300 */
[----:B------:R-:W-:Y:S06]  /*1970*/  @!P1 BRA `(.L_x_12) ;  /* 0x0000000000fc9947 */ /* 0x000fec0003800000 */
[----:B------:R-:W0:Y:S01]  /*1980*/  LDC R8, c[0x0][0x39c] ;  /* 0x0000e700ff087b82 */ /* 0x000e220000000800 */
[----:B------:R-:W-:Y:S02]  /*1990*/  IADD3 R13, P1, PT, R10, 0x20, RZ ;  /* 0x000000200a0d7810 */ /* 0x000fe40007f3e0ff */
[----:B------:R-:W-:Y:S02]  /*19a0*/  LOP3.LUT R3, R2, 0xfffffff0, RZ, 0xc0, !PT ;  /* 0xfffffff002037812 */ /* 0x000fe400078ec0ff */
[----:B------:R-:W-:Y:S02]  /*19b0*/  IADD3.X R16, PT, PT, RZ, R11, RZ, P1, !PT ;  /* 0x0000000bff107210 */ /* 0x000fe40000ffe4ff */
[----:B------:R-:W-:Y:S01]  /*19c0*/  MOV R12, R3 ;  /* 0x00000003000c7202 */ /* 0x000fe20000000f00 */
[----:B0-----:R-:W-:-:S07]  /*19d0*/  IMAD.MOV.U32 R9, RZ, RZ, R8 ;  /* 0x000000ffff097224 */ /* 0x001fce00078e0008 */
.L_x_13:
[----:B0-----:R-:W-:Y:S02]  /*19e0*/  MOV R6, R13 ;  /* 0x0000000d00067202 */ /* 0x001fe40000000f00 */
[----:B------:R-:W-:-:S05]  /*19f0*/  MOV R7, R16 ;  /* 0x0000001000077202 */ /* 0x000fca0000000f00 */
[----:B------:R-:W2:Y:S04]  /*1a00*/  LDG.E R29, desc[UR10][R6.64+-0x20] ;  /* 0xffffe00a061d7981 */ /* 0x000ea8000c1e1900 */
[----:B------:R-:W3:Y:S04]  /*1a10*/  LDG.E R14, desc[UR10][R6.64+-0x1c] ;  /* 0xffffe40a060e7981 */ /* 0x000ee8000c1e1900 */
[----:B------:R-:W4:Y:S04]  /*1a20*/  LDG.E R16, desc[UR10][R6.64+-0x18] ;  /* 0xffffe80a06107981 */ /* 0x000f28000c1e1900 */
[----:B------:R-:W5:Y:S04]  /*1a30*/  LDG.E R15, desc[UR10][R6.64+-0x14] ;  /* 0xffffec0a060f7981 */ /* 0x000f68000c1e1900 */
        /* <DEDUP_REMOVED lines=8> */
[----:B------:R-:W5:Y:S01]  /*1ac0*/  LDG.E R13, desc[UR10][R6.64+-0x8] ;  /* 0xfffff80a060d7981 */ /* 0x000f62000c1e1900 */
[----:B--2---:R-:W-:-:S03]  /*1ad0*/  FMUL R22, R29, R0 ;  /* 0x000000001d167220 */ /* 0x004fc60000400000 */
[----:B------:R-:W2:Y:S01]  /*1ae0*/  LDG.E R29, desc[UR10][R6.64+0x10] ;  /* 0x0000100a061d7981 */ /* 0x000ea2000c1e1900 */
[----:B---3--:R-:W-:-:S03]  /*1af0*/  FMUL R26, R14, R0 ;  /* 0x000000000e1a7220 */ /* 0x008fc60000400000 */
[----:B------:R-:W3:Y:S01]  /*1b00*/  LDG.E R14, desc[UR10][R6.64+0x1c] ;  /* 0x00001c0a060e7981 */ /* 0x000ee2000c1e1900 */
[----:B----4-:R-:W-:-:S03]  /*1b10*/  FMUL R28, R16, R0 ;  /* 0x00000000101c7220 */ /* 0x010fc60000400000 */
[----:B------:R-:W4:Y:S01]  /*1b20*/  LDG.E R16, desc[UR10][R6.64+0x18] ;  /* 0x0000180a06107981 */ /* 0x000f22000c1e1900 */
[-C--:B-----5:R-:W-:Y:S01]  /*1b30*/  FMUL R15, R15, R0.reuse ;  /* 0x000000000f0f7220 */ /* 0x0a0fe20000400000 */
[-C--:B------:R-:W-:Y:S01]  /*1b40*/  FMUL R19, R19, R0.reuse ;  /* 0x0000000013137220 */ /* 0x080fe20000400000 */
[----:B------:R-:W-:-:S03]  /*1b50*/  FMUL R17, R17, R0 ;  /* 0x0000000011117220 */ /* 0x000fc60000400000 */
[----:B------:R0:W-:Y:S01]  /*1b60*/  STG.E desc[UR10][R6.64+-0x14], R15 ;  /* 0xffffec0f06007986 */ /* 0x0001e2000c10190a */
[----:B------:R-:W-:Y:S01]  /*1b70*/  IADD3 R12, P1, PT, R12, -0x10, RZ ;  /* 0xfffffff00c0c7810 */ /* 0x000fe20007f3e0ff */
[-C--:B------:R-:W-:Y:S02]  /*1b80*/  FMUL R23, R23, R0.reuse ;  /* 0x0000000017177220 */ /* 0x080fe40000400000 */
[----:B------:R-:W-:Y:S01]  /*1b90*/  STG.E desc[UR10][R6.64+-0x10], R19 ;  /* 0xfffff01306007986 */ /* 0x000fe2000c10190a */
[----:B------:R-:W-:-:S03]  /*1ba0*/  FMUL R21, R21, R0 ;  /* 0x0000000015157220 */ /* 0x000fc60000400000 */
[----:B------:R1:W-:Y:S01]  /*1bb0*/  STG.E desc[UR10][R6.64+-0xc], R17 ;  /* 0xfffff41106007986 */ /* 0x0003e2000c10190a */
[-C--:B------:R-:W-:Y:S01]  /*1bc0*/  FMUL R27, R27, R0.reuse ;  /* 0x000000001b1b7220 */ /* 0x080fe20000400000 */
[-C--:B------:R-:W-:Y:S01]  /*1bd0*/  FMUL R25, R25, R0.reuse ;  /* 0x0000000019197220 */ /* 0x080fe20000400000 */
[-C--:B0-----:R-:W-:Y:S01]  /*1be0*/  FMUL R15, R20, R0.reuse ;  /* 0x00000000140f7220 */ /* 0x081fe20000400000 */
[-C--:B-1----:R-:W-:Y:S01]  /*1bf0*/  FMUL R17, R18, R0.reuse ;  /* 0x0000000012117220 */ /* 0x082fe20000400000 */
[----:B------:R-:W-:Y:S01]  /*1c00*/  STG.E desc[UR10][R6.64+-0x20], R22 ;  /* 0xffffe01606007986 */ /* 0x000fe2000c10190a */
[----:B------:R-:W-:Y:S02]  /*1c10*/  IADD3.X R9, PT, PT, R9, -0x1, RZ, P1, !PT ;  /* 0xffffffff09097810 */ /* 0x000fe40000ffe4ff */
[----:B------:R-:W-:Y:S01]  /*1c20*/  ISETP.NE.U32.AND P1, PT, R12, RZ, PT ;  /* 0x000000ff0c00720c */ /* 0x000fe20003f25070 */
[----:B------:R-:W-:Y:S04]  /*1c30*/  STG.E desc[UR10][R6.64+-0x1c], R26 ;  /* 0xffffe41a06007986 */ /* 0x000fe8000c10190a */
[----:B------:R-:W-:Y:S04]  /*1c40*/  STG.E desc[UR10][R6.64+-0x18], R28 ;  /* 0xffffe81c06007986 */ /* 0x000fe8000c10190a */
[----:B------:R-:W-:Y:S04]  /*1c50*/  STG.E desc[UR10][R6.64+-0x4], R23 ;  /* 0xfffffc1706007986 */ /* 0x000fe8000c10190a */
[----:B------:R-:W-:Y:S04]  /*1c60*/  STG.E desc[UR10][R6.64], R21 ;  /* 0x0000001506007986 */ /* 0x000fe8000c10190a */
[----:B------:R-:W-:Y:S04]  /*1c70*/  STG.E desc[UR10][R6.64+0x4], R27 ;  /* 0x0000041b06007986 */ /* 0x000fe8000c10190a */
[----:B------:R-:W-:Y:S04]  /*1c80*/  STG.E desc[UR10][R6.64+0x8], R25 ;  /* 0x0000081906007986 */ /* 0x000fe8000c10190a */
[----:B------:R-:W-:Y:S04]  /*1c90*/  STG.E desc[UR10][R6.64+0xc], R15 ;  /* 0x00000c0f06007986 */ /* 0x000fe8000c10190a */
[----:B------:R-:W-:Y:S01]  /*1ca0*/  STG.E desc[UR10][R6.64+0x14], R17 ;  /* 0x0000141106007986 */ /* 0x000fe2000c10190a */
[----:B------:R-:W-:Y:S01]  /*1cb0*/  ISETP.NE.AND.EX P1, PT, R9, RZ, PT, P1 ;  /* 0x000000ff0900720c */ /* 0x000fe20003f25310 */
[----:B------:R-:W-:-:S05]  /*1cc0*/  FMUL R13, R13, R0 ;  /* 0x000000000d0d7220 */ /* 0x000fca0000400000 */
[----:B------:R0:W-:Y:S02]  /*1cd0*/  STG.E desc[UR10][R6.64+-0x8], R13 ;  /* 0xfffff80d06007986 */ /* 0x0001e4000c10190a */
[----:B0-----:R-:W-:Y:S01]  /*1ce0*/  IADD3 R13, P2, PT, R6, 0x40, RZ ;  /* 0x00000040060d7810 */ /* 0x001fe20007f5e0ff */
[-C--:B--2---:R-:W-:Y:S01]  /*1cf0*/  FMUL R29, R29, R0.reuse ;  /* 0x000000001d1d7220 */ /* 0x084fe20000400000 */
[-C--:B---3--:R-:W-:Y:S01]  /*1d00*/  FMUL R14, R14, R0.reuse ;  /* 0x000000000e0e7220 */ /* 0x088fe20000400000 */
[----:B----4-:R-:W-:-:S03]  /*1d10*/  FMUL R19, R16, R0 ;  /* 0x0000000010137220 */ /* 0x010fc60000400000 */
[----:B------:R0:W-:Y:S04]  /*1d20*/  STG.E desc[UR10][R6.64+0x10], R29 ;  /* 0x0000101d06007986 */ /* 0x0001e8000c10190a */
[----:B------:R0:W-:Y:S04]  /*1d30*/  STG.E desc[UR10][R6.64+0x18], R19 ;  /* 0x0000181306007986 */ /* 0x0001e8000c10190a */
[----:B------:R0:W-:Y:S01]  /*1d40*/  STG.E desc[UR10][R6.64+0x1c], R14 ;  /* 0x00001c0e06007986 */ /* 0x0001e2000c10190a */
[----:B------:R-:W-:Y:S01]  /*1d50*/  IMAD.X R16, RZ, RZ, R7, P2 ;  /* 0x000000ffff107224 */ /* 0x000fe200010e0607 */
[----:B------:R-:W-:Y:S06]  /*1d60*/  @P1 BRA `(.L_x_13) ;  /* 0xfffffffc001c1947 */ /* 0x000fec000383ffff */
.L_x_12:
[----:B------:R-:W-:Y:S05]  /*1d70*/  @!P0 EXIT ;  /* 0x000000000000894d */ /* 0x000fea0003800000 */
[----:B------:R-:W-:Y:S02]  /*1d80*/  ISETP.GE.U32.AND P0, PT, R24, 0x8, PT ;  /* 0x000000081800780c */ /* 0x000fe40003f06070 */
[----:B------:R-:W-:Y:S02]  /*1d90*/  LOP3.LUT R12, R2, 0x7, RZ, 0xc0, !PT ;  /* 0x00000007020c7812 */ /* 0x000fe400078ec0ff */
[----:B------:R-:W-:Y:S02]  /*1da0*/  ISETP.GE.U32.AND.EX P0, PT, RZ, RZ, PT, P0 ;  /* 0x000000ffff00720c */ /* 0x000fe40003f06100 */
[----:B------:R-:W-:-:S04]  /*1db0*/  ISETP.NE.U32.AND P1, PT, R12, RZ, PT ;  /* 0x000000ff0c00720c */ /* 0x000fc80003f25070 */
[----:B------:R-:W-:-:S07]  /*1dc0*/  ISETP.NE.AND.EX P1, PT, RZ, RZ, PT, P1 ;  /* 0x000000ffff00720c */ /* 0x000fce0003f25310 */
[----:B------:R-:W-:Y:S06]  /*1dd0*/  @!P0 BRA `(.L_x_14) ;  /* 0x0000000000708947 */ /* 0x000fec0003800000 */
[----:B0-----:R-:W-:-:S04]  /*1de0*/  LEA R6, P0, R3, R10, 0x2 ;  /* 0x0000000a03067211 */ /* 0x001fc800078010ff */
[----:B------:R-:W-:-:S05]  /*1df0*/  LEA.HI.X R7, R3, R11, R8, 0x2, P0 ;  /* 0x0000000b03077211 */ /* 0x000fca00000f1408 */
[----:B------:R-:W2:Y:S04]  /*1e00*/  LDG.E R9, desc[UR10][R6.64] ;  /* 0x0000000a06097981 */ /* 0x000ea8000c1e1900 */
[----:B------:R-:W3:Y:S04]  /*1e10*/  LDG.E R13, desc[UR10][R6.64+0x4] ;  /* 0x0000040a060d7981 */ /* 0x000ee8000c1e1900 */
[----:B------:R-:W4:Y:S04]  /*1e20*/  LDG.E R15, desc[UR10][R6.64+0x8] ;  /* 0x0000080a060f7981 */ /* 0x000f28000c1e1900 */
[----:B------:R-:W5:Y:S04]  /*1e30*/  LDG.E R17, desc[UR10][R6.64+0xc] ;  /* 0x00000c0a06117981 */ /* 0x000f68000c1e1900 */
[----:B------:R-:W5:Y:S04]  /*1e40*/  LDG.E R19, desc[UR10][R6.64+0x10] ;  /* 0x0000100a06137981 */ /* 0x000f68000c1e1900 */
[----:B------:R-:W5:Y:S04]  /*1e50*/  LDG.E R21, desc[UR10][R6.64+0x14] ;  /* 0x0000140a06157981 */ /* 0x000f68000c1e1900 */
[----:B------:R-:W5:Y:S04]  /*1e60*/  LDG.E R23, desc[UR10][R6.64+0x18] ;  /* 0x0000180a06177981 */ /* 0x000f68000c1e1900 */
[----:B------:R-:W5:Y:S01]  /*1e70*/  LDG.E R25, desc[UR10][R6.64+0x1c] ;  /* 0x00001c0a06197981 */ /* 0x000f62000c1e1900 */
[----:B------:R-:W-:-:S04]  /*1e80*/  IADD3 R3, P0, PT, R3, 0x8, RZ ;  /* 0x0000000803037810 */ /* 0x000fc80007f1e0ff */
[----:B------:R-:W-:Y:S01]  /*1e90*/  IADD3.X R8, PT, PT, RZ, R8, RZ, P0, !PT ;  /* 0x00000008ff087210 */ /* 0x000fe200007fe4ff */
[-C--:B--2---:R-:W-:Y:S01]  /*1ea0*/  FMUL R9, R9, R0.reuse ;  /* 0x0000000009097220 */ /* 0x084fe20000400000 */
[----:B---3--:R-:W-:-:S04]  /*1eb0*/  FMUL R13, R13, R0 ;  /* 0x000000000d0d7220 */ /* 0x008fc80000400000 */
[----:B------:R1:W-:Y:S01]  /*1ec0*/  STG.E desc[UR10][R6.64], R9 ;  /* 0x0000000906007986 */ /* 0x0003e2000c10190a */
[----:B----4-:R-:W-:-:S03]  /*1ed0*/  FMUL R15, R15, R0 ;  /* 0x000000000f0f7220 */ /* 0x010fc60000400000 */
[----:B------:R1:W-:Y:S01]  /*1ee0*/  STG.E desc[UR10][R6.64+0x4], R13 ;  /* 0x0000040d06007986 */ /* 0x0003e2000c10190a */
[----:B-----5:R-:W-:-:S03]  /*1ef0*/  FMUL R17, R17, R0 ;  /* 0x0000000011117220 */ /* 0x020fc60000400000 */
[----:B------:R1:W-:Y:S01]  /*1f00*/  STG.E desc[UR10][R6.64+0x8], R15 ;  /* 0x0000080f06007986 */ /* 0x0003e2000c10190a */
[----:B------:R-:W-:-:S03]  /*1f10*/  FMUL R19, R19, R0 ;  /* 0x0000000013137220 */ /* 0x000fc60000400000 */
[----:B------:R1:W-:Y:S01]  /*1f20*/  STG.E desc[UR10][R6.64+0xc], R17 ;  /* 0x00000c1106007986 */ /* 0x0003e2000c10190a */
[----:B------:R-:W-:-:S03]  /*1f30*/  FMUL R21, R21, R0 ;  /* 0x0000000015157220 */ /* 0x000fc60000400000 */
[----:B------:R1:W-:Y:S01]  /*1f40*/  STG.E desc[UR10][R6.64+0x10], R19 ;  /* 0x0000101306007986 */ /* 0x0003e2000c10190a */
[----:B------:R-:W-:-:S03]  /*1f50*/  FMUL R23, R23, R0 ;  /* 0x0000000017177220 */ /* 0x000fc60000400000 */
[----:B------:R1:W-:Y:S01]  /*1f60*/  STG.E desc[UR10][R6.64+0x14], R21 ;  /* 0x0000141506007986 */ /* 0x0003e2000c10190a */
[----:B------:R-:W-:-:S03]  /*1f70*/  FMUL R25, R25, R0 ;  /* 0x0000000019197220 */ /* 0x000fc60000400000 */
[----:B------:R1:W-:Y:S04]  /*1f80*/  STG.E desc[UR10][R6.64+0x18], R23 ;  /* 0x0000181706007986 */ /* 0x0003e8000c10190a */
[----:B------:R1:W-:Y:S02]  /*1f90*/  STG.E desc[UR10][R6.64+0x1c], R25 ;  /* 0x00001c1906007986 */ /* 0x0003e4000c10190a */
.L_x_14:
[----:B------:R-:W-:Y:S05]  /*1fa0*/  @!P1 EXIT ;  /* 0x000000000000994d */ /* 0x000fea0003800000 */
[----:B------:R-:W-:-:S04]  /*1fb0*/  ISETP.GE.U32.AND P0, PT, R12, 0x4, PT ;  /* 0x000000040c00780c */ /* 0x000fc80003f06070 */
[----:B------:R-:W-:-:S13]  /*1fc0*/  ISETP.GE.U32.AND.EX P0, PT, RZ, RZ, PT, P0 ;  /* 0x000000ffff00720c */ /* 0x000fda0003f06100 */
[----:B------:R-:W-:-:S04]  /*1fd0*/  @P0 LEA R10, P1, R3, R10, 0x2 ;  /* 0x0000000a030a0211 */ /* 0x000fc800078210ff */
[----:B------:R-:W-:-:S05]  /*1fe0*/  @P0 LEA.HI.X R11, R3, R11, R8, 0x2, P1 ;  /* 0x0000000b030b0211 */ /* 0x000fca00008f1408 */
[----:B01----:R-:W2:Y:S04]  /*1ff0*/  @P0 LDG.E R7, desc[UR10][R10.64] ;  /* 0x0000000a0a070981 */ /* 0x003ea8000c1e1900 */
[----:B------:R-:W3:Y:S04]  /*2000*/  @P0 LDG.E R9, desc[UR10][R10.64+0x4] ;  /* 0x0000040a0a090981 */ /* 0x000ee8000c1e1900 */
[----:B------:R-:W4:Y:S04]  /*2010*/  @P0 LDG.E R13, desc[UR10][R10.64+0x8] ;  /* 0x0000080a0a0d0981 */ /* 0x000f28000c1e1900 */
[----:B------:R-:W5:Y:S01]  /*2020*/  @P0 LDG.E R15, desc[UR10][R10.64+0xc] ;  /* 0x00000c0a0a0f0981 */ /* 0x000f62000c1e1900 */
[----:B------:R-:W-:Y:S01]  /*2030*/  HFMA2 R14, -RZ, RZ, 0, 0 ;  /* 0x00000000ff0e7431 */ /* 0x000fe200000001ff */
[----:B------:R-:W-:-:S04]  /*2040*/  LOP3.LUT R12, R2, 0x3, RZ, 0xc0, !PT ;  /* 0x00000003020c7812 */ /* 0x000fc800078ec0ff */
[----:B------:R-:W-:-:S04]  /*2050*/  ISETP.NE.U32.AND P1, PT, R12, RZ, PT ;  /* 0x000000ff0c00720c */ /* 0x000fc80003f25070 */
[----:B------:R-:W-:Y:S01]  /*2060*/  ISETP.NE.AND.EX P1, PT, R14, RZ, PT, P1 ;  /* 0x000000ff0e00720c */ /* 0x000fe20003f25310 */
[-C--:B--2---:R-:W-:Y:S01]  /*2070*/  @P0 FMUL R7, R7, R0.reuse ;  /* 0x0000000007070220 */ /* 0x084fe20000400000 */
[----:B---3--:R-:W-:-:S04]  /*2080*/  @P0 FMUL R9, R9, R0 ;  /* 0x0000000009090220 */ /* 0x008fc80000400000 */
[----:B------:R0:W-:Y:S01]  /*2090*/  @P0 STG.E desc[UR10][R10.64], R7 ;  /* 0x000000070a000986 */ /* 0x0001e2000c10190a */
[----:B----4-:R-:W-:-:S03]  /*20a0*/  @P0 FMUL R13, R13, R0 ;  /* 0x000000000d0d0220 */ /* 0x010fc60000400000 */
[----:B------:R0:W-:Y:S01]  /*20b0*/  @P0 STG.E desc[UR10][R10.64+0x4], R9 ;  /* 0x000004090a000986 */ /* 0x0001e2000c10190a */
[----:B-----5:R-:W-:-:S03]  /*20c0*/  @P0 FMUL R15, R15, R0 ;  /* 0x000000000f0f0220 */ /* 0x020fc60000400000 */
[----:B------:R0:W-:Y:S04]  /*20d0*/  @P0 STG.E desc[UR10][R10.64+0x8], R13 ;  /* 0x0000080d0a000986 */ /* 0x0001e8000c10190a */
[----:B------:R0:W-:Y:S01]  /*20e0*/  @P0 STG.E desc[UR10][R10.64+0xc], R15 ;  /* 0x00000c0f0a000986 */ /* 0x0001e2000c10190a */
[----:B------:R-:W-:Y:S05]  /*20f0*/  @!P1 EXIT ;  /* 0x000000000000994d */ /* 0x000fea0003800000 */
[----:B------:R-:W1:Y:S01]  /*2100*/  LDCU.64 UR4, c[0x0][0x388] ;  /* 0x00007100ff0477ac */ /* 0x000e620008000a00 */
[----:B------:R-:W-:-:S04]  /*2110*/  @P0 IADD3 R3, P1, PT, R3, 0x4, RZ ;  /* 0x0000000403030810 */ /* 0x000fc80007f3e0ff */
[----:B------:R-:W-:Y:S01]  /*2120*/  LEA R5, P2, R3, R5, 0x2 ;  /* 0x0000000503057211 */ /* 0x000fe200078410ff */
[----:B------:R-:W-:-:S05]  /*2130*/  @P0 IMAD.X R8, RZ, RZ, R8, P1 ;  /* 0x000000ffff080224 */ /* 0x000fca00008e0608 */
[----:B------:R-:W-:Y:S02]  /*2140*/  LEA.HI.X R3, R3, R4, R8, 0x2, P2 ;  /* 0x0000000403037211 */ /* 0x000fe400010f1408 */
[----:B-1----:R-:W-:-:S04]  /*2150*/  IADD3 R6, P0, PT, R5, UR4, RZ ;  /* 0x0000000405067c10 */ /* 0x002fc8000ff1e0ff */
[----:B0-----:R-:W-:-:S09]  /*2160*/  IADD3.X R7, PT, PT, R3, UR5, RZ, P0, !PT ;  /* 0x0000000503077c10 */ /* 0x001fd200087fe4ff */
.L_x_15:
[----:B0-----:R-:W-:Y:S02]  /*2170*/  MOV R2, R6 ;  /* 0x0000000600027202 */ /* 0x001fe40000000f00 */
[----:B------:R-:W-:-:S05]  /*2180*/  MOV R3, R7 ;  /* 0x0000000700037202 */ /* 0x000fca0000000f00 */
[----:B------:R-:W2:Y:S01]  /*2190*/  LDG.E R5, desc[UR10][R2.64] ;  /* 0x0000000a02057981 */ /* 0x000ea2000c1e1900 */
[----:B------:R-:W-:Y:S02]  /*21a0*/  IADD3 R12, P0, PT, R12, -0x1, RZ ;  /* 0xffffffff0c0c7810 */ /* 0x000fe40007f1e0ff */
[----:B------:R-:W-:Y:S02]  /*21b0*/  IADD3 R6, P1, PT, R2, 0x4, RZ ;  /* 0x0000000402067810 */ /* 0x000fe40007f3e0ff */
[----:B------:R-:W-:Y:S02]  /*21c0*/  IADD3.X R14, PT, PT, R14, -0x1, RZ, P0, !PT ;  /* 0xffffffff0e0e7810 */ /* 0x000fe400007fe4ff */
[----:B------:R-:W-:Y:S01]  /*21d0*/  ISETP.NE.U32.AND P0, PT, R12, RZ, PT ;  /* 0x000000ff0c00720c */ /* 0x000fe20003f05070 */
[----:B------:R-:W-:-:S03]  /*21e0*/  IMAD.X R7, RZ, RZ, R3, P1 ;  /* 0x000000ffff077224 */ /* 0x000fc600008e0603 */
[----:B------:R-:W-:Y:S01]  /*21f0*/  ISETP.NE.AND.EX P0, PT, R14, RZ, PT, P0 ;  /* 0x000000ff0e00720c */ /* 0x000fe20003f05300 */
[----:B--2---:R-:W-:-:S05]  /*2200*/  FMUL R5, R5, R0 ;  /* 0x0000000005057220 */ /* 0x004fca0000400000 */
[----:B------:R0:W-:Y:S07]  /*2210*/  STG.E desc[UR10][R2.64], R5 ;  /* 0x0000000502007986 */ /* 0x0001ee000c10190a */
[----:B------:R-:W-:Y:S05]  /*2220*/  @P0 BRA `(.L_x_15) ;  /* 0xfffffffc00d00947 */ /* 0x000fea000383ffff */
[----:B------:R-:W-:Y:S05]  /*2230*/  EXIT ;  /* 0x000000000000794d */ /* 0x000fea0003800000 */
        .weak           $__internal_0_$__cuda_sm20_rcp_rn_f32_slowpath
        .type           $__internal_0_$__cuda_sm20_rcp_rn_f32_slowpath,@function
        .size           $__internal_0_$__cuda_sm20_rcp_rn_f32_slowpath,(.L_x_20 - $__internal_0_$__cuda_sm20_rcp_rn_f32_slowpath)
$__internal_0_$__cuda_sm20_rcp_rn_f32_slowpath:
[----:B------:R-:W-:-:S04]  /*2240*/  SHF.L.U32 R3, R0, 0x1, RZ ;  /* 0x0000000100037819 */ /* 0x000fc800000006ff */
[----:B------:R-:W-:-:S04]  /*2250*/  SHF.R.U32.HI R12, RZ, 0x18, R3 ;  /* 0x00000018ff0c7819 */ /* 0x000fc80000011603 */
[----:B------:R-:W-:-:S13]  /*2260*/  ISETP.NE.U32.AND P1, PT, R12, RZ, PT ;  /* 0x000000ff0c00720c */ /* 0x000fda0003f25070 */
[----:B------:R-:W-:Y:S05]  /*2270*/  @P1 BRA `(.L_x_16) ;  /* 0x00000000002c1947 */ /* 0x000fea0003800000 */
[----:B------:R-:W-:-:S04]  /*2280*/  SHF.L.U32 R3, R0, 0x1, RZ ;  /* 0x0000000100037819 */ /* 0x000fc800000006ff */
[----:B------:R-:W-:-:S13]  /*2290*/  ISETP.NE.AND P1, PT, R3, RZ, PT ;  /* 0x000000ff0300720c */ /* 0x000fda0003f25270 */
[----:B------:R2:W3:Y:S01]  /*22a0*/  @!P1 MUFU.RCP R3, R0 ;  /* 0x0000000000039308 */ /* 0x0004e20000001000 */
[----:B------:R-:W-:Y:S05]  /*22b0*/  @!P1 BRA `(.L_x_17) ;  /* 0x0000000000a49947 */ /* 0x000fea0003800000 */
[----:B------:R-:W-:-:S04]  /*22c0*/  FFMA R6, R0, 1.84467440737095516160e+19, RZ ;  /* 0x5f80000000067823 */ /* 0x000fc800000000ff */
[----:B---3--:R-:W2:Y:S02]  /*22d0*/  MUFU.RCP R3, R6 ;  /* 0x0000000600037308 */ /* 0x008ea40000001000 */
[----:B--2---:R-:W-:-:S04]  /*22e0*/  FFMA R0, R6, R3, -1 ;  /* 0xbf80000006007423 */ /* 0x004fc80000000003 */
[----:B------:R-:W-:-:S04]  /*22f0*/  FADD.FTZ R0, -R0, -RZ ;  /* 0x800000ff00007221 */ /* 0x000fc80000010100 */
[----:B------:R-:W-:-:S04]  /*2300*/  FFMA R0, R3, R0, R3 ;  /* 0x0000000003007223 */ /* 0x000fc80000000003 */
[----:B------:R-:W-:Y:S01]  /*2310*/  FFMA R3, R0, 1.84467440737095516160e+19, RZ ;  /* 0x5f80000000037823 */ /* 0x000fe200000000ff */
[----:B------:R-:W-:Y:S06]  /*2320*/  BRA `(.L_x_17) ;  /* 0x0000000000887947 */ /* 0x000fec0003800000 */
.L_x_16:
[----:B------:R-:W-:-:S05]  /*2330*/  VIADD R14, R12, 0xffffff03 ;  /* 0xffffff030c0e7836 */ /* 0x000fca0000000000 */
[----:B------:R-:W-:-:S13]  /*2340*/  ISETP.GT.U32.AND P1, PT, R14, 0x1, PT ;  /* 0x000000010e00780c */ /* 0x000fda0003f24070 */
[----:B------:R-:W-:Y:S05]  /*2350*/  @P1 BRA `(.L_x_18) ;  /* 0x0000000000781947 */ /* 0x000fea0003800000 */
[----:B------:R-:W-:Y:S01]  /*2360*/  LOP3.LUT R3, R0, 0x7fffff, RZ, 0xc0, !PT ;  /* 0x007fffff00037812 */ /* 0x000fe200078ec0ff */
[----:B------:R-:W-:-:S03]  /*2370*/  HFMA2 R9, -RZ, RZ, 0, 1.78813934326171875e-07 ;  /* 0x00000003ff097431 */ /* 0x000fc600000001ff */
[----:B------:R-:W-:-:S04]  /*2380*/  LOP3.LUT R3, R3, 0x3f800000, RZ, 0xfc, !PT ;  /* 0x3f80000003037812 */ /* 0x000fc800078efcff */
[----:B------:R-:W0:Y:S01]  /*2390*/  MUFU.RCP R6, R3 ;  /* 0x0000000300067308 */ /* 0x000e220000001000 */
[----:B------:R-:W-:Y:S01]  /*23a0*/  SHF.L.U32 R9, R9, R14, RZ ;  /* 0x0000000e09097219 */ /* 0x000fe200000006ff */
[----:B0-----:R-:W-:-:S04]  /*23b0*/  FFMA R7, R3, R6, -1 ;  /* 0xbf80000003077423 */ /* 0x001fc80000000006 */
[----:B------:R-:W-:-:S04]  /*23c0*/  FADD.FTZ R7, -R7, -RZ ;  /* 0x800000ff07077221 */ /* 0x000fc80000010100 */
[CCC-:B------:R-:W-:Y:S01]  /*23d0*/  FFMA.RM R8, R6.reuse, R7.reuse, R6.reuse ;  /* 0x0000000706087223 */ /* 0x1c0fe20000004006 */
[----:B------:R-:W-:-:S04]  /*23e0*/  FFMA.RP R7, R6, R7, R6 ;  /* 0x0000000706077223 */ /* 0x000fc80000008006 */
[C---:B------:R-:W-:Y:S02]  /*23f0*/  LOP3.LUT R6, R8.reuse, 0x7fffff, RZ, 0xc0, !PT ;  /* 0x007fffff08067812 */ /* 0x040fe400078ec0ff */
[----:B------:R-:W-:Y:S02]  /*2400*/  FSETP.NEU.FTZ.AND P1, PT, R8, R7, PT ;  /* 0x000000070800720b */ /* 0x000fe40003f3d000 */
[----:B------:R-:W-:Y:S02]  /*2410*/  LOP3.LUT R6, R6, 0x800000, RZ, 0xfc, !PT ;  /* 0x0080000006067812 */ /* 0x000fe400078efcff */
[----:B------:R-:W-:Y:S02]  /*2420*/  SEL R7, RZ, 0xffffffff, !P1 ;  /* 0xffffffffff077807 */ /* 0x000fe40004800000 */
[----:B------:R-:W-:Y:S02]  /*2430*/  LOP3.LUT R9, R9, R6, RZ, 0xc0, !PT ;  /* 0x0000000609097212 */ /* 0x000fe400078ec0ff */
[----:B------:R-:W-:-:S02]  /*2440*/  IADD3 R7, PT, PT, -R7, RZ, RZ ;  /* 0x000000ff07077210 */ /* 0x000fc40007ffe1ff */
[-C--:B------:R-:W-:Y:S02]  /*2450*/  SHF.R.U32.HI R9, RZ, R14.reuse, R9 ;  /* 0x0000000eff097219 */ /* 0x080fe40000011609 */
[----:B------:R-:W-:Y:S02]  /*2460*/  LOP3.LUT P2, RZ, R7, R14, R6, 0xf8, !PT ;  /* 0x0000000e07ff7212 */ /* 0x000fe4000784f806 */
[C---:B------:R-:W-:Y:S02]  /*2470*/  LOP3.LUT P1, RZ, R9.reuse, 0x1, RZ, 0xc0, !PT ;  /* 0x0000000109ff7812 */ /* 0x040fe4000782c0ff */
[----:B------:R-:W-:-:S04]  /*2480*/  LOP3.LUT P3, RZ, R9, 0x2, RZ, 0xc0, !PT ;  /* 0x0000000209ff7812 */ /* 0x000fc8000786c0ff */
[----:B------:R-:W-:Y:S02]  /*2490*/  PLOP3.LUT P1, PT, P1, P2, P3, 0xe0, 0x0 ;  /* 0x000000000000781c */ /* 0x000fe40000f25c30 */
[----:B------:R-:W-:Y:S02]  /*24a0*/  LOP3.LUT P2, RZ, R0, 0x7fffff, RZ, 0xc0, !PT ;  /* 0x007fffff00ff7812 */ /* 0x000fe4000784c0ff */
[----:B------:R-:W-:-:S05]  /*24b0*/  SEL R3, RZ, 0x1, !P1 ;  /* 0x00000001ff037807 */ /* 0x000fca0004800000 */
[----:B------:R-:W-:-:S05]  /*24c0*/  IMAD.MOV R3, RZ, RZ, -R3 ;  /* 0x000000ffff037224 */ /* 0x000fca00078e0a03 */
[----:B------:R-:W-:Y:S02]  /*24d0*/  ISETP.GE.AND P1, PT, R3, RZ, PT ;  /* 0x000000ff0300720c */ /* 0x000fe40003f26270 */
[----:B------:R-:W-:-:S04]  /*24e0*/  IADD3 R3, PT, PT, R12, -0xfc, RZ ;  /* 0xffffff040c037810 */ /* 0x000fc80007ffe0ff */
[----:B------:R-:W-:-:S07]  /*24f0*/  SHF.R.U32.HI R3, RZ, R3, R6 ;  /* 0x00000003ff037219 */ /* 0x000fce0000011606 */
[----:B------:R-:W-:-:S05]  /*2500*/  @!P1 IADD3 R3, PT, PT, R3, 0x1, RZ ;  /* 0x0000000103039810 */ /* 0x000fca0007ffe0ff */
[----:B------:R-:W-:-:S05]  /*2510*/  @!P2 IMAD.SHL.U32 R3, R3, 0x2, RZ ;  /* 0x000000020303a824 */ /* 0x000fca00078e00ff */
[----:B------:R-:W-:Y:S01]  /*2520*/  LOP3.LUT R3, R3, 0x80000000, R0, 0xf8, !PT ;  /* 0x8000000003037812 */ /* 0x000fe200078ef800 */
[----:B------:R-:W-:Y:S06]  /*2530*/  BRA `(.L_x_17) ;  /* 0x0000000000047947 */ /* 0x000fec0003800000 */
.L_x_18:
[----:B------:R0:W1:Y:S02]  /*2540*/  MUFU.RCP R3, R0 ;  /* 0x0000000000037308 */ /* 0x0000640000001000 */
.L_x_17:
[----:B0123--:R-:W-:Y:S02]  /*2550*/  MOV R0, R3 ;  /* 0x0000000300007202 */ /* 0x00ffe40000000f00 */
[----:B------:R-:W-:-:S04]  /*2560*/  MOV R3, 0x0 ;  /* 0x0000000000037802 */ /* 0x000fc80000000f00 */
[----:B------:R-:W-:Y:S05]  /*2570*/  RET.REL.NODEC R2 `(_Z9SoftmaxV1PKfPfmm) ;  /* 0xffffffd802a07950 */ /* 0x000fea0003c3ffff */
.L_x_19:
[----:B------:R-:W-:-:S00]  /*2580*/  BRA `(.L_x_19) ;  /* 0xfffffffc00fc7947 */ /* 0x000fc0000383ffff */
[----:B------:R-:W-:-:S00]  /*2590*/  NOP ;  /* 0x0000000000007918 */ /* 0x000fc00000000000 */
        /* <DEDUP_REMOVED lines=14> */
.L_x_20:


//--------------------- .nv.shared.reserved.0     --------------------------
	.section	.nv.shared.reserved.0,"aw",@nobits
	.weak		__nv_reservedSMEM_offset_0_alias
	.size		__nv_reservedSMEM_offset_0_alias, 0, 64
	.other		__nv_reservedSMEM_offset_0_alias,@"STO_CUDA_RESERVED_SHARED STV_DEFAULT"
__nv_reservedSMEM_offset_0_alias:
	.zero		0
	.zero		64


//--------------------- .nv.constant0._Z9SoftmaxV1PKfPfmm --------------------------
	.section	.nv.constant0._Z9SoftmaxV1PKfPfmm,"a",@progbits
	.sectionflags	@""
	.align	4
.nv.constant0._Z9SoftmaxV1PKfPfmm:
	.zero		928


//--------------------- SYMBOLS --------------------------

	.type		.nv.reservedSmem.offset0,@object
	.size		.nv.reservedSmem.offset0,0x4
